	.target	sm_100a

	.elftype	@"ET_EXEC"


//--------------------- .note.nv.tkinfo           --------------------------
	.section	.note.nv.tkinfo,"",@"SHT_NOTE"
	.sectionflags	@"SHF_NOTE_NV_TKINFO"
	.tkinfo
        /*0018*/ 	.word	0x00000002
        /*0030*/ 	.string	""
        /*0030*/ 	.string	"ptxas"
        /*0030*/ 	.string	"Cuda compilation tools, release 13.0, V13.0.88"
        /*0030*/ 	.string	"Build cuda_13.0.r13.0/compiler.36424714_0"
        /*0030*/ 	.string	"-arch sm_100a -m 64 "



//--------------------- .note.nv.cuinfo           --------------------------
	.section	.note.nv.cuinfo,"",@"SHT_NOTE"
	.sectionflags	@"SHF_NOTE_NV_CUINFO"
        /*0018*/ 	.short	0x0002
        /*001a*/ 	.short	0x0064
        /*001c*/ 	.short	0x0082
	.zero		2


//--------------------- .nv.info                  --------------------------
	.section	.nv.info,"",@"SHT_CUDA_INFO"
	.align	4


	//----- nvinfo : EIATTR_REGCOUNT
	.align		4
        /*0000*/ 	.byte	0x04, 0x2f
        /*0002*/ 	.short	(.L_19 - .L_18)
	.align		4
.L_18:
        /*0004*/ 	.word	index@(_ZN7cutlass13device_kernelINS_4gemm6kernel13GemmUniversalIN4cute5tupleIJiiiiEEENS1_10collective13CollectiveMmaINS1_35MainloopSm100TmaUmmaWarpSpecializedILi12ELi2ELi4ENS5_IJNS4_1CILi1EEESB_SB_EEEEENS5_IJNSA_ILi128EEESE_NSA_ILi64EEEEEEaNS5_IJlSB_lEEEaSH_NS4_8TiledMMAINS4_8MMA_AtomIJNS4_15SM100_MMA_S8_SSIaaiLi128ELi128ELNS4_4UMMA5MajorE0ELSM_0ELNSL_8SaturateE0EEEEEENS4_6LayoutISC_NS5_IJNSA_ILi0EEESR_SR_EEEEENS5_IJNS4_10UnderscoreESU_SU_EEEEENS4_13SM90_TMA_LOADENS4_14ComposedLayoutINS4_7SwizzleILi2ELi4ELi3EEENS4_18smem_ptr_flag_bitsILi8EEENSQ_INS5_IJNSA_ILi8EEESF_EEENS5_IJSF_SB_EEEEEEEvNS4_8identityESX_S17_vS18_EENS_8epilogue10collective18CollectiveEpilogueINS1A_23Sm100TmaWarpSpecializedILi2ELi2ELi64ELb0ELb0EEEJSG_NS5_IJNSQ_ISE_SB_EENSQ_ISF_SB_EEEEEaSH_aSH_NS1A_6fusion15FusionCallbacksIS1E_NS1I_17LinearCombinationIaiaiLNS_15FloatRoundStyleE2EEESG_S1H_JEEENS4_5SM1004TMEM4LOAD26SM100_TMEM_LOAD_32dp32b64xESX_S17_NS4_39AutoVectorizingCopyWithAssumedAlignmentILi128EEENS4_14SM90_TMA_STOREES17_S1T_S1T_EEEvvEEEEvNT_6ParamsE)
        /*0008*/ 	.word	0x000000af


	//----- nvinfo : EIATTR_FRAME_SIZE
	.align		4
.L_19:
        /*000c*/ 	.byte	0x04, 0x11
        /*000e*/ 	.short	(.L_21 - .L_20)
	.align		4
.L_20:
        /*0010*/ 	.word	index@($__internal_2_$__cuda_sm10x_tcgen05_guardrail_trap_unallocated_columns_being_dealloced)
        /*0014*/ 	.word	0x00000000


	//----- nvinfo : EIATTR_FRAME_SIZE
	.align		4
.L_21:
        /*0018*/ 	.byte	0x04, 0x11
        /*001a*/ 	.short	(.L_23 - .L_22)
	.align		4
.L_22:
        /*001c*/ 	.word	index@($__internal_1_$__cuda_sm10x_tcgen05_guardrail_trap_phase_invalid_during_alloc)
        /*0020*/ 	.word	0x00000000


	//----- nvinfo : EIATTR_FRAME_SIZE
	.align		4
.L_23:
        /*0024*/ 	.byte	0x04, 0x11
        /*0026*/ 	.short	(.L_25 - .L_24)
	.align		4
.L_24:
        /*0028*/ 	.word	index@($__internal_0_$__cuda_sm10x_tcgen05_guardrail_trap_col_being_dealloced_not_returned_by_alloc)
        /*002c*/ 	.word	0x00000000


	//----- nvinfo : EIATTR_FRAME_SIZE
	.align		4
.L_25:
        /*0030*/ 	.byte	0x04, 0x11
        /*0032*/ 	.short	(.L_27 - .L_26)
	.align		4
.L_26:
        /*0034*/ 	.word	index@(_ZN7cutlass13device_kernelINS_4gemm6kernel13GemmUniversalIN4cute5tupleIJiiiiEEENS1_10collective13CollectiveMmaINS1_35MainloopSm100TmaUmmaWarpSpecializedILi12ELi2ELi4ENS5_IJNS4_1CILi1EEESB_SB_EEEEENS5_IJNSA_ILi128EEESE_NSA_ILi64EEEEEEaNS5_IJlSB_lEEEaSH_NS4_8TiledMMAINS4_8MMA_AtomIJNS4_15SM100_MMA_S8_SSIaaiLi128ELi128ELNS4_4UMMA5MajorE0ELSM_0ELNSL_8SaturateE0EEEEEENS4_6LayoutISC_NS5_IJNSA_ILi0EEESR_SR_EEEEENS5_IJNS4_10UnderscoreESU_SU_EEEEENS4_13SM90_TMA_LOADENS4_14ComposedLayoutINS4_7SwizzleILi2ELi4ELi3EEENS4_18smem_ptr_flag_bitsILi8EEENSQ_INS5_IJNSA_ILi8EEESF_EEENS5_IJSF_SB_EEEEEEEvNS4_8identityESX_S17_vS18_EENS_8epilogue10collective18CollectiveEpilogueINS1A_23Sm100TmaWarpSpecializedILi2ELi2ELi64ELb0ELb0EEEJSG_NS5_IJNSQ_ISE_SB_EENSQ_ISF_SB_EEEEEaSH_aSH_NS1A_6fusion15FusionCallbacksIS1E_NS1I_17LinearCombinationIaiaiLNS_15FloatRoundStyleE2EEESG_S1H_JEEENS4_5SM1004TMEM4LOAD26SM100_TMEM_LOAD_32dp32b64xESX_S17_NS4_39AutoVectorizingCopyWithAssumedAlignmentILi128EEENS4_14SM90_TMA_STOREES17_S1T_S1T_EEEvvEEEEvNT_6ParamsE)
        /*0038*/ 	.word	0x00000000


	//----- nvinfo : EIATTR_MIN_STACK_SIZE
	.align		4
.L_27:
        /*003c*/ 	.byte	0x04, 0x12
        /*003e*/ 	.short	(.L_29 - .L_28)
	.align		4
.L_28:
        /*0040*/ 	.word	index@(_ZN7cutlass13device_kernelINS_4gemm6kernel13GemmUniversalIN4cute5tupleIJiiiiEEENS1_10collective13CollectiveMmaINS1_35MainloopSm100TmaUmmaWarpSpecializedILi12ELi2ELi4ENS5_IJNS4_1CILi1EEESB_SB_EEEEENS5_IJNSA_ILi128EEESE_NSA_ILi64EEEEEEaNS5_IJlSB_lEEEaSH_NS4_8TiledMMAINS4_8MMA_AtomIJNS4_15SM100_MMA_S8_SSIaaiLi128ELi128ELNS4_4UMMA5MajorE0ELSM_0ELNSL_8SaturateE0EEEEEENS4_6LayoutISC_NS5_IJNSA_ILi0EEESR_SR_EEEEENS5_IJNS4_10UnderscoreESU_SU_EEEEENS4_13SM90_TMA_LOADENS4_14ComposedLayoutINS4_7SwizzleILi2ELi4ELi3EEENS4_18smem_ptr_flag_bitsILi8EEENSQ_INS5_IJNSA_ILi8EEESF_EEENS5_IJSF_SB_EEEEEEEvNS4_8identityESX_S17_vS18_EENS_8epilogue10collective18CollectiveEpilogueINS1A_23Sm100TmaWarpSpecializedILi2ELi2ELi64ELb0ELb0EEEJSG_NS5_IJNSQ_ISE_SB_EENSQ_ISF_SB_EEEEEaSH_aSH_NS1A_6fusion15FusionCallbacksIS1E_NS1I_17LinearCombinationIaiaiLNS_15FloatRoundStyleE2EEESG_S1H_JEEENS4_5SM1004TMEM4LOAD26SM100_TMEM_LOAD_32dp32b64xESX_S17_NS4_39AutoVectorizingCopyWithAssumedAlignmentILi128EEENS4_14SM90_TMA_STOREES17_S1T_S1T_EEEvvEEEEvNT_6ParamsE)
        /*0044*/ 	.word	0x00000000
.L_29:


//--------------------- .nv.compat                --------------------------
	.section	.nv.compat,"",@"SHT_CUDA_COMPAT_INFO"
	.align	4
        /*0000*/ 	.byte	0x02, 0x09, 0x01, 0x00, 0x02, 0x02, 0x03, 0x00, 0x02, 0x05, 0x06, 0x00, 0x03, 0x07, 0x01, 0x01
        /*0010*/ 	.byte	0x02, 0x03, 0x01, 0x00, 0x02, 0x06, 0x01, 0x00, 0x04, 0x0b, 0x08, 0x00, 0x01, 0x00, 0x00, 0x00
        /*0020*/ 	.byte	0x00, 0x00, 0x00, 0x00


//--------------------- .nv.info._ZN7cutlass13device_kernelINS_4gemm6kernel13GemmUniversalIN4cute5tupleIJiiiiEEENS1_10collective13CollectiveMmaINS1_35MainloopSm100TmaUmmaWarpSpecializedILi12ELi2ELi4ENS5_IJNS4_1CILi1EEESB_SB_EEEEENS5_IJNSA_ILi128EEESE_NSA_ILi64EEEEEEaNS5_IJlSB_lEEEaSH_NS4_8TiledMMAINS4_8MMA_AtomIJNS4_15SM100_MMA_S8_SSIaaiLi128ELi128ELNS4_4UMMA5MajorE0ELSM_0ELNSL_8SaturateE0EEEEEENS4_6LayoutISC_NS5_IJNSA_ILi0EEESR_SR_EEEEENS5_IJNS4_10UnderscoreESU_SU_EEEEENS4_13SM90_TMA_LOADENS4_14ComposedLayoutINS4_7SwizzleILi2ELi4ELi3EEENS4_18smem_ptr_flag_bitsILi8EEENSQ_INS5_IJNSA_ILi8EEESF_EEENS5_IJSF_SB_EEEEEEEvNS4_8identityESX_S17_vS18_EENS_8epilogue10collective18CollectiveEpilogueINS1A_23Sm100TmaWarpSpecializedILi2ELi2ELi64ELb0ELb0EEEJSG_NS5_IJNSQ_ISE_SB_EENSQ_ISF_SB_EEEEEaSH_aSH_NS1A_6fusion15FusionCallbacksIS1E_NS1I_17LinearCombinationIaiaiLNS_15FloatRoundStyleE2EEESG_S1H_JEEENS4_5SM1004TMEM4LOAD26SM100_TMEM_LOAD_32dp32b64xESX_S17_NS4_39AutoVectorizingCopyWithAssumedAlignmentILi128EEENS4_14SM90_TMA_STOREES17_S1T_S1T_EEEvvEEEEvNT_6ParamsE --------------------------
	.section	.nv.info._ZN7cutlass13device_kernelINS_4gemm6kernel13GemmUniversalIN4cute5tupleIJiiiiEEENS1_10collective13CollectiveMmaINS1_35MainloopSm100TmaUmmaWarpSpecializedILi12ELi2ELi4ENS5_IJNS4_1CILi1EEESB_SB_EEEEENS5_IJNSA_ILi128EEESE_NSA_ILi64EEEEEEaNS5_IJlSB_lEEEaSH_NS4_8TiledMMAINS4_8MMA_AtomIJNS4_15SM100_MMA_S8_SSIaaiLi128ELi128ELNS4_4UMMA5MajorE0ELSM_0ELNSL_8SaturateE0EEEEEENS4_6LayoutISC_NS5_IJNSA_ILi0EEESR_SR_EEEEENS5_IJNS4_10UnderscoreESU_SU_EEEEENS4_13SM90_TMA_LOADENS4_14ComposedLayoutINS4_7SwizzleILi2ELi4ELi3EEENS4_18smem_ptr_flag_bitsILi8EEENSQ_INS5_IJNSA_ILi8EEESF_EEENS5_IJSF_SB_EEEEEEEvNS4_8identityESX_S17_vS18_EENS_8epilogue10collective18CollectiveEpilogueINS1A_23Sm100TmaWarpSpecializedILi2ELi2ELi64ELb0ELb0EEEJSG_NS5_IJNSQ_ISE_SB_EENSQ_ISF_SB_EEEEEaSH_aSH_NS1A_6fusion15FusionCallbacksIS1E_NS1I_17LinearCombinationIaiaiLNS_15FloatRoundStyleE2EEESG_S1H_JEEENS4_5SM1004TMEM4LOAD26SM100_TMEM_LOAD_32dp32b64xESX_S17_NS4_39AutoVectorizingCopyWithAssumedAlignmentILi128EEENS4_14SM90_TMA_STOREES17_S1T_S1T_EEEvvEEEEvNT_6ParamsE,"",@"SHT_CUDA_INFO"
	.sectionflags	@""
	.align	4


	//----- nvinfo : EIATTR_CUDA_API_VERSION
	.align		4
        /*0000*/ 	.byte	0x04, 0x37
        /*0002*/ 	.short	(.L_31 - .L_30)
.L_30:
        /*0004*/ 	.word	0x00000082


	//----- nvinfo : EIATTR_KPARAM_INFO
	.align		4
.L_31:
        /*0008*/ 	.byte	0x04, 0x17
        /*000a*/ 	.short	(.L_33 - .L_32)
.L_32:
        /*000c*/ 	.word	0x00000000
        /*0010*/ 	.short	0x0000
        /*0012*/ 	.short	0x0000
        /*0014*/ 	.byte	0x00, 0xf0, 0x01, 0x20


	//----- nvinfo : EIATTR_AT_ENTRY_FRAGMENTS
	.align		4
.L_33:
        /*0018*/ 	.byte	0x04, 0x4f
        /*001a*/ 	.short	(.L_35 - .L_34)


	//   ....[0]....
.L_34:
        /*001c*/ 	.word	0x00000006


	//----- nvinfo : EIATTR_RESERVED_SMEM_USED
	.align		4
.L_35:
        /*0020*/ 	.byte	0x01, 0x41
	.zero		2


	//----- nvinfo : EIATTR_SPARSE_MMA_MASK
	.align		4
        /*0024*/ 	.byte	0x03, 0x50
        /*0026*/ 	.short	0x0000


	//----- nvinfo : EIATTR_TCGEN05_1CTA_USED
	.align		4
        /*0028*/ 	.byte	0x01, 0x51
	.zero		2


	//----- nvinfo : EIATTR_MAXREG_COUNT
	.align		4
        /*002c*/ 	.byte	0x03, 0x1b
        /*002e*/ 	.short	0x00ff


	//----- nvinfo : EIATTR_NUM_BARRIERS
	.align		4
        /*0030*/ 	.byte	0x02, 0x4c
        /*0032*/ 	.byte	0x07
	.zero		1


	//----- nvinfo : EIATTR_EXTERNS
	.align		4
        /*0034*/ 	.byte	0x04, 0x0f
        /*0036*/ 	.short	(.L_37 - .L_36)


	//   ....[0]....
	.align		4
.L_36:
        /*0038*/ 	.word	index@(__assertfail)


	//----- nvinfo : EIATTR_MERCURY_ISA_VERSION
	.align		4
.L_37:
        /*003c*/ 	.byte	0x03, 0x5f
        /*003e*/ 	.short	0x0101


	//----- nvinfo : EIATTR_INT_WARP_WIDE_INSTR_OFFSETS
	.align		4
        /*0040*/ 	.byte	0x04, 0x31
        /*0042*/ 	.short	(.L_39 - .L_38)


	//   ....[0]....
.L_38:
        /*0044*/ 	.word	0x00001ec0


	//   ....[1]....
        /*0048*/ 	.word	0x00003cb0


	//   ....[2]....
        /*004c*/ 	.word	0x00003cd0


	//   ....[3]....
        /*0050*/ 	.word	0x00003d00


	//   ....[4]....
        /*0054*/ 	.word	0x00004630


	//   ....[5]....
        /*0058*/ 	.word	0x000046a0


	//   ....[6]....
        /*005c*/ 	.word	0x00004880


	//   ....[7]....
        /*0060*/ 	.word	0x000049e0


	//----- nvinfo : EIATTR_COOP_GROUP_MASK_REGIDS
	.align		4
.L_39:
        /*0064*/ 	.byte	0x04, 0x29
        /*0066*/ 	.short	(.L_41 - .L_40)


	//   ....[0]....
.L_40:
        /*0068*/ 	.word	0xffffffff


	//   ....[1]....
        /*006c*/ 	.word	0xffffffff


	//   ....[2]....
        /*0070*/ 	.word	0xffffffff


	//   ....[3]....
        /*0074*/ 	.word	0xffffffff


	//   ....[4]....
        /*0078*/ 	.word	0xffffffff


	//   ....[5]....
        /*007c*/ 	.word	0xffffffff


	//   ....[6]....
        /*0080*/ 	.word	0xffffffff


	//   ....[7]....
        /*0084*/ 	.word	0xffffffff


	//   ....[8]....
        /*0088*/ 	.word	0xffffffff


	//   ....[9]....
        /*008c*/ 	.word	0xffffffff


	//   ....[10]....
        /*0090*/ 	.word	0xffffffff


	//   ....[11]....
        /*0094*/ 	.word	0xffffffff


	//   ....[12]....
        /*0098*/ 	.word	0xffffffff


	//----- nvinfo : EIATTR_COOP_GROUP_INSTR_OFFSETS
	.align		4
.L_41:
        /*009c*/ 	.byte	0x04, 0x28
        /*009e*/ 	.short	(.L_43 - .L_42)


	//   ....[0]....
.L_42:
        /*00a0*/ 	.word	0x00000090


	//   ....[1]....
        /*00a4*/ 	.word	0x000004d0


	//   ....[2]....
        /*00a8*/ 	.word	0x00000770


	//   ....[3]....
        /*00ac*/ 	.word	0x000008d0


	//   ....[4]....
        /*00b0*/ 	.word	0x000009d0


	//   ....[5]....
        /*00b4*/ 	.word	0x00000b40


	//   ....[6]....
        /*00b8*/ 	.word	0x00000ce0


	//   ....[7]....
        /*00bc*/ 	.word	0x00001da0


	//   ....[8]....
        /*00c0*/ 	.word	0x00003000


	//   ....[9]....
        /*00c4*/ 	.word	0x00003210


	//   ....[10]....
        /*00c8*/ 	.word	0x00003240


	//   ....[11]....
        /*00cc*/ 	.word	0x00003b90


	//   ....[12]....
        /*00d0*/ 	.word	0x00003dc0


	//----- nvinfo : EIATTR_VRC_CTA_INIT_COUNT
	.align		4
.L_43:
        /*00d4*/ 	.byte	0x02, 0x4a
        /*00d6*/ 	.byte	0x80
	.zero		1


	//----- nvinfo : EIATTR_SYSCALL_OFFSETS
	.align		4
        /*00d8*/ 	.byte	0x04, 0x46
        /*00da*/ 	.short	(.L_45 - .L_44)


	//   ....[0]....
.L_44:
        /*00dc*/ 	.word	0x00005420


	//   ....[1]....
        /*00e0*/ 	.word	0x00005560


	//   ....[2]....
        /*00e4*/ 	.word	0x00005dc0


	//   ....[3]....
        /*00e8*/ 	.word	0x000073c0


	//----- nvinfo : EIATTR_MBARRIER_INSTR_OFFSETS
	.align		4
.L_45:
        /*00ec*/ 	.byte	0x04, 0x39
        /*00ee*/ 	.short	(.L_47 - .L_46)


	//   ....[0]....
.L_46:
        /*00f0*/ 	.word	0x000005d0
        /*00f4*/ 	.word	0x000000ff
        /*00f8*/ 	.word	0x00000000
        /*00fc*/ 	.short	0x0100
        /*00fe*/ 	.byte	0x05
	.zero		1


	//   ....[1]....
        /*0100*/ 	.word	0x000005e0
        /*0104*/ 	.word	0x000000ff
        /*0108*/ 	.word	0x00000060
        /*010c*/ 	.short	0x0100
        /*010e*/ 	.byte	0x05
	.zero		1


	//   ....[2]....
        /*0110*/ 	.word	0x000005f0
        /*0114*/ 	.word	0x000000ff
        /*0118*/ 	.word	0x00000008
        /*011c*/ 	.short	0x0100
        /*011e*/ 	.byte	0x05
	.zero		1


	//   ....[3]....
        /*0120*/ 	.word	0x00000600
        /*0124*/ 	.word	0x000000ff
        /*0128*/ 	.word	0x00000068
        /*012c*/ 	.short	0x0100
        /*012e*/ 	.byte	0x05
	.zero		1


	//   ....[4]....
        /*0130*/ 	.word	0x00000610
        /*0134*/ 	.word	0x000000ff
        /*0138*/ 	.word	0x00000010
        /*013c*/ 	.short	0x0100
        /*013e*/ 	.byte	0x05
	.zero		1


	//   ....[5]....
        /*0140*/ 	.word	0x00000620
        /*0144*/ 	.word	0x000000ff
        /*0148*/ 	.word	0x00000070
        /*014c*/ 	.short	0x0100
        /*014e*/ 	.byte	0x05
	.zero		1


	//   ....[6]....
        /*0150*/ 	.word	0x00000630
        /*0154*/ 	.word	0x000000ff
        /*0158*/ 	.word	0x00000018
        /*015c*/ 	.short	0x0100
        /*015e*/ 	.byte	0x05
	.zero		1


	//   ....[7]....
        /*0160*/ 	.word	0x00000640
        /*0164*/ 	.word	0x000000ff
        /*0168*/ 	.word	0x00000078
        /*016c*/ 	.short	0x0100
        /*016e*/ 	.byte	0x05
	.zero		1


	//   ....[8]....
        /*0170*/ 	.word	0x00000650
        /*0174*/ 	.word	0x000000ff
        /*0178*/ 	.word	0x00000020
        /*017c*/ 	.short	0x0100
        /*017e*/ 	.byte	0x05
	.zero		1


	//   ....[9]....
        /*0180*/ 	.word	0x00000660
        /*0184*/ 	.word	0x000000ff
        /*0188*/ 	.word	0x00000080
        /*018c*/ 	.short	0x0100
        /*018e*/ 	.byte	0x05
	.zero		1


	//   ....[10]....
        /*0190*/ 	.word	0x00000670
        /*0194*/ 	.word	0x000000ff
        /*0198*/ 	.word	0x00000028
        /*019c*/ 	.short	0x0100
        /*019e*/ 	.byte	0x05
	.zero		1


	//   ....[11]....
        /*01a0*/ 	.word	0x00000680
        /*01a4*/ 	.word	0x000000ff
        /*01a8*/ 	.word	0x00000088
        /*01ac*/ 	.short	0x0100
        /*01ae*/ 	.byte	0x05
	.zero		1


	//   ....[12]....
        /*01b0*/ 	.word	0x00000690
        /*01b4*/ 	.word	0x000000ff
        /*01b8*/ 	.word	0x00000030
        /*01bc*/ 	.short	0x0100
        /*01be*/ 	.byte	0x05
	.zero		1


	//   ....[13]....
        /*01c0*/ 	.word	0x000006a0
        /*01c4*/ 	.word	0x000000ff
        /*01c8*/ 	.word	0x00000090
        /*01cc*/ 	.short	0x0100
        /*01ce*/ 	.byte	0x05
	.zero		1


	//   ....[14]....
        /*01d0*/ 	.word	0x000006b0
        /*01d4*/ 	.word	0x000000ff
        /*01d8*/ 	.word	0x00000038
        /*01dc*/ 	.short	0x0100
        /*01de*/ 	.byte	0x05
	.zero		1


	//   ....[15]....
        /*01e0*/ 	.word	0x000006c0
        /*01e4*/ 	.word	0x000000ff
        /*01e8*/ 	.word	0x00000098
        /*01ec*/ 	.short	0x0100
        /*01ee*/ 	.byte	0x05
	.zero		1


	//   ....[16]....
        /*01f0*/ 	.word	0x000006d0
        /*01f4*/ 	.word	0x000000ff
        /*01f8*/ 	.word	0x00000040
        /*01fc*/ 	.short	0x0100
        /*01fe*/ 	.byte	0x05
	.zero		1


	//   ....[17]....
        /*0200*/ 	.word	0x000006e0
        /*0204*/ 	.word	0x000000ff
        /*0208*/ 	.word	0x000000a0
        /*020c*/ 	.short	0x0100
        /*020e*/ 	.byte	0x05
	.zero		1


	//   ....[18]....
        /*0210*/ 	.word	0x000006f0
        /*0214*/ 	.word	0x000000ff
        /*0218*/ 	.word	0x00000048
        /*021c*/ 	.short	0x0100
        /*021e*/ 	.byte	0x05
	.zero		1


	//   ....[19]....
        /*0220*/ 	.word	0x00000700
        /*0224*/ 	.word	0x000000ff
        /*0228*/ 	.word	0x000000a8
        /*022c*/ 	.short	0x0100
        /*022e*/ 	.byte	0x05
	.zero		1


	//   ....[20]....
        /*0230*/ 	.word	0x00000710
        /*0234*/ 	.word	0x000000ff
        /*0238*/ 	.word	0x00000050
        /*023c*/ 	.short	0x0100
        /*023e*/ 	.byte	0x05
	.zero		1


	//   ....[21]....
        /*0240*/ 	.word	0x00000720
        /*0244*/ 	.word	0x000000ff
        /*0248*/ 	.word	0x000000b0
        /*024c*/ 	.short	0x0100
        /*024e*/ 	.byte	0x05
	.zero		1


	//   ....[22]....
        /*0250*/ 	.word	0x00000730
        /*0254*/ 	.word	0x000000ff
        /*0258*/ 	.word	0x00000058
        /*025c*/ 	.short	0x0100
        /*025e*/ 	.byte	0x05
	.zero		1


	//   ....[23]....
        /*0260*/ 	.word	0x00000740
        /*0264*/ 	.word	0x000000ff
        /*0268*/ 	.word	0x000000b8
        /*026c*/ 	.short	0x0100
        /*026e*/ 	.byte	0x05
	.zero		1


	//   ....[24]....
        /*0270*/ 	.word	0x00000880
        /*0274*/ 	.word	0x000000ff
        /*0278*/ 	.word	0x000000c0
        /*027c*/ 	.short	0x0100
        /*027e*/ 	.byte	0x07
	.zero		1


	//   ....[25]....
        /*0280*/ 	.word	0x00000890
        /*0284*/ 	.word	0x000000ff
        /*0288*/ 	.word	0x000000d0
        /*028c*/ 	.short	0x0100
        /*028e*/ 	.byte	0x07
	.zero		1


	//   ....[26]....
        /*0290*/ 	.word	0x000008a0
        /*0294*/ 	.word	0x000000ff
        /*0298*/ 	.word	0x000000c8
        /*029c*/ 	.short	0x0100
        /*029e*/ 	.byte	0x07
	.zero		1


	//   ....[27]....
        /*02a0*/ 	.word	0x000008b0
        /*02a4*/ 	.word	0x000000ff
        /*02a8*/ 	.word	0x000000d8
        /*02ac*/ 	.short	0x0100
        /*02ae*/ 	.byte	0x07
	.zero		1


	//   ....[28]....
        /*02b0*/ 	.word	0x000009a0
        /*02b4*/ 	.word	0x000000ff
        /*02b8*/ 	.word	0x000000e0
        /*02bc*/ 	.short	0x0100
        /*02be*/ 	.byte	0x05
	.zero		1


	//   ....[29]....
        /*02c0*/ 	.word	0x000009b0
        /*02c4*/ 	.word	0x000000ff
        /*02c8*/ 	.word	0x000000e8
        /*02cc*/ 	.short	0x0100
        /*02ce*/ 	.byte	0x05
	.zero		1


	//   ....[30]....
        /*02d0*/ 	.word	0x00000af0
        /*02d4*/ 	.word	0x000000ff
        /*02d8*/ 	.word	0x000000f0
        /*02dc*/ 	.short	0x0100
        /*02de*/ 	.byte	0x05
	.zero		1


	//   ....[31]....
        /*02e0*/ 	.word	0x00000b00
        /*02e4*/ 	.word	0x000000ff
        /*02e8*/ 	.word	0x00000100
        /*02ec*/ 	.short	0x0100
        /*02ee*/ 	.byte	0x05
	.zero		1


	//   ....[32]....
        /*02f0*/ 	.word	0x00000b10
        /*02f4*/ 	.word	0x000000ff
        /*02f8*/ 	.word	0x000000f8
        /*02fc*/ 	.short	0x0100
        /*02fe*/ 	.byte	0x05
	.zero		1


	//   ....[33]....
        /*0300*/ 	.word	0x00000b20
        /*0304*/ 	.word	0x000000ff
        /*0308*/ 	.word	0x00000108
        /*030c*/ 	.short	0x0100
        /*030e*/ 	.byte	0x05
	.zero		1


	//   ....[34]....
        /*0310*/ 	.word	0x00000c50
        /*0314*/ 	.word	0x000000ff
        /*0318*/ 	.word	0x00000110
        /*031c*/ 	.short	0x0100
        /*031e*/ 	.byte	0x07
	.zero		1


	//   ....[35]....
        /*0320*/ 	.word	0x00000c60
        /*0324*/ 	.word	0x000000ff
        /*0328*/ 	.word	0x00000130
        /*032c*/ 	.short	0x0100
        /*032e*/ 	.byte	0x07
	.zero		1


	//   ....[36]....
        /*0330*/ 	.word	0x00000c70
        /*0334*/ 	.word	0x000000ff
        /*0338*/ 	.word	0x00000118
        /*033c*/ 	.short	0x0100
        /*033e*/ 	.byte	0x07
	.zero		1


	//   ....[37]....
        /*0340*/ 	.word	0x00000c80
        /*0344*/ 	.word	0x000000ff
        /*0348*/ 	.word	0x00000138
        /*034c*/ 	.short	0x0100
        /*034e*/ 	.byte	0x07
	.zero		1


	//   ....[38]....
        /*0350*/ 	.word	0x00000c90
        /*0354*/ 	.word	0x000000ff
        /*0358*/ 	.word	0x00000120
        /*035c*/ 	.short	0x0100
        /*035e*/ 	.byte	0x07
	.zero		1


	//   ....[39]....
        /*0360*/ 	.word	0x00000ca0
        /*0364*/ 	.word	0x000000ff
        /*0368*/ 	.word	0x00000140
        /*036c*/ 	.short	0x0100
        /*036e*/ 	.byte	0x07
	.zero		1


	//   ....[40]....
        /*0370*/ 	.word	0x00000cb0
        /*0374*/ 	.word	0x000000ff
        /*0378*/ 	.word	0x00000128
        /*037c*/ 	.short	0x0100
        /*037e*/ 	.byte	0x07
	.zero		1


	//   ....[41]....
        /*0380*/ 	.word	0x00000cc0
        /*0384*/ 	.word	0x000000ff
        /*0388*/ 	.word	0x00000148
        /*038c*/ 	.short	0x0100
        /*038e*/ 	.byte	0x07
	.zero		1


	//   ....[42]....
        /*0390*/ 	.word	0x00000db0
        /*0394*/ 	.word	0x000000ff
        /*0398*/ 	.word	0x00000150
        /*039c*/ 	.short	0x0100
        /*039e*/ 	.byte	0x05
	.zero		1


	//   ....[43]....
        /*03a0*/ 	.word	0x00000dc0
        /*03a4*/ 	.word	0x000000ff
        /*03a8*/ 	.word	0x00000160
        /*03ac*/ 	.short	0x0100
        /*03ae*/ 	.byte	0x05
	.zero		1


	//   ....[44]....
        /*03b0*/ 	.word	0x00000dd0
        /*03b4*/ 	.word	0x000000ff
        /*03b8*/ 	.word	0x00000158
        /*03bc*/ 	.short	0x0100
        /*03be*/ 	.byte	0x05
	.zero		1


	//   ....[45]....
        /*03c0*/ 	.word	0x00000de0
        /*03c4*/ 	.word	0x000000ff
        /*03c8*/ 	.word	0x00000168
        /*03cc*/ 	.short	0x0100
        /*03ce*/ 	.byte	0x05
	.zero		1


	//   ....[46]....
        /*03d0*/ 	.word	0x000016c0
        /*03d4*/ 	.word	0x00000003
        /*03d8*/ 	.word	0x00000160
        /*03dc*/ 	.short	0x010a
        /*03de*/ 	.byte	0xff
	.zero		1


	//   ....[47]....
        /*03e0*/ 	.word	0x000016f0
        /*03e4*/ 	.word	0x00000003
        /*03e8*/ 	.word	0x00000150
        /*03ec*/ 	.short	0x0101
        /*03ee*/ 	.byte	0xff
	.zero		1


	//   ....[48]....
        /*03f0*/ 	.word	0x000017c0
        /*03f4*/ 	.word	0x000000ff
        /*03f8*/ 	.word	0x00000060
        /*03fc*/ 	.short	0x010a
        /*03fe*/ 	.byte	0x08
	.zero		1


	//   ....[49]....
        /*0400*/ 	.word	0x00001860
        /*0404*/ 	.word	0x000000ff
        /*0408*/ 	.word	0x00000060
        /*040c*/ 	.short	0x010a
        /*040e*/ 	.byte	0x21
	.zero		1


	//   ....[50]....
        /*0410*/ 	.word	0x000019c0
        /*0414*/ 	.word	0x000000ff
        /*0418*/ 	.word	0x00000060
        /*041c*/ 	.short	0x010a
        /*041e*/ 	.byte	0x08
	.zero		1


	//   ....[51]....
        /*0420*/ 	.word	0x00001ab0
        /*0424*/ 	.word	0x000000ff
        /*0428*/ 	.word	0x000000e8
        /*042c*/ 	.short	0x0101
        /*042e*/ 	.byte	0x04
	.zero		1


	//   ....[52]....
        /*0430*/ 	.word	0x00001ad0
        /*0434*/ 	.word	0x000000ff
        /*0438*/ 	.word	0x00000060
        /*043c*/ 	.short	0x010a
        /*043e*/ 	.byte	0x08
	.zero		1


	//   ....[53]....
        /*0440*/ 	.word	0x00001b50
        /*0444*/ 	.word	0x000000ff
        /*0448*/ 	.word	0x00000060
        /*044c*/ 	.short	0x010a
        /*044e*/ 	.byte	0x11
	.zero		1


	//   ....[54]....
        /*0450*/ 	.word	0x00001cb0
        /*0454*/ 	.word	0x000000ff
        /*0458*/ 	.word	0x00000060
        /*045c*/ 	.short	0x010a
        /*045e*/ 	.byte	0x08
	.zero		1


	//   ....[55]....
        /*0460*/ 	.word	0x00001dd0
        /*0464*/ 	.word	0x00000002
        /*0468*/ 	.word	0x000000f0
        /*046c*/ 	.short	0x010a
        /*046e*/ 	.byte	0xff
	.zero		1


	//   ....[56]....
        /*0470*/ 	.word	0x00001e90
        /*0474*/ 	.word	0x00000002
        /*0478*/ 	.word	0x00000000
        /*047c*/ 	.short	0x0101
        /*047e*/ 	.byte	0xff
	.zero		1


	//   ....[57]....
        /*0480*/ 	.word	0x000023f0
        /*0484*/ 	.word	0x000000ff
        /*0488*/ 	.word	0x00000000
        /*048c*/ 	.short	0x010a
        /*048e*/ 	.byte	0x05
	.zero		1


	//   ....[58]....
        /*0490*/ 	.word	0x00002480
        /*0494*/ 	.word	0x000000ff
        /*0498*/ 	.word	0x00000000
        /*049c*/ 	.short	0x010a
        /*049e*/ 	.byte	0x05
	.zero		1


	//   ....[59]....
        /*04a0*/ 	.word	0x00002510
        /*04a4*/ 	.word	0x000000ff
        /*04a8*/ 	.word	0x00000000
        /*04ac*/ 	.short	0x010a
        /*04ae*/ 	.byte	0x05
	.zero		1


	//   ....[60]....
        /*04b0*/ 	.word	0x000025a0
        /*04b4*/ 	.word	0x000000ff
        /*04b8*/ 	.word	0x00000000
        /*04bc*/ 	.short	0x010a
        /*04be*/ 	.byte	0x05
	.zero		1


	//   ....[61]....
        /*04c0*/ 	.word	0x00002630
        /*04c4*/ 	.word	0x000000ff
        /*04c8*/ 	.word	0x00000000
        /*04cc*/ 	.short	0x010a
        /*04ce*/ 	.byte	0x05
	.zero		1


	//   ....[62]....
        /*04d0*/ 	.word	0x000026c0
        /*04d4*/ 	.word	0x000000ff
        /*04d8*/ 	.word	0x00000000
        /*04dc*/ 	.short	0x010a
        /*04de*/ 	.byte	0x05
	.zero		1


	//   ....[63]....
        /*04e0*/ 	.word	0x00002750
        /*04e4*/ 	.word	0x000000ff
        /*04e8*/ 	.word	0x00000000
        /*04ec*/ 	.short	0x010a
        /*04ee*/ 	.byte	0x05
	.zero		1


	//   ....[64]....
        /*04f0*/ 	.word	0x000027e0
        /*04f4*/ 	.word	0x000000ff
        /*04f8*/ 	.word	0x00000000
        /*04fc*/ 	.short	0x010a
        /*04fe*/ 	.byte	0x05
	.zero		1


	//   ....[65]....
        /*0500*/ 	.word	0x00002870
        /*0504*/ 	.word	0x000000ff
        /*0508*/ 	.word	0x00000000
        /*050c*/ 	.short	0x010a
        /*050e*/ 	.byte	0x05
	.zero		1


	//   ....[66]....
        /*0510*/ 	.word	0x00002900
        /*0514*/ 	.word	0x000000ff
        /*0518*/ 	.word	0x00000000
        /*051c*/ 	.short	0x010a
        /*051e*/ 	.byte	0x05
	.zero		1


	//   ....[67]....
        /*0520*/ 	.word	0x00002990
        /*0524*/ 	.word	0x000000ff
        /*0528*/ 	.word	0x00000000
        /*052c*/ 	.short	0x010a
        /*052e*/ 	.byte	0x05
	.zero		1


	//   ....[68]....
        /*0530*/ 	.word	0x00002a30
        /*0534*/ 	.word	0x00000000
        /*0538*/ 	.word	0x00000000
        /*053c*/ 	.short	0x010a
        /*053e*/ 	.byte	0xff
	.zero		1


	//   ....[69]....
        /*0540*/ 	.word	0x00002b50
        /*0544*/ 	.word	0x00000000
        /*0548*/ 	.word	0x00000150
        /*054c*/ 	.short	0x010a
        /*054e*/ 	.byte	0xff
	.zero		1


	//   ....[70]....
        /*0550*/ 	.word	0x00002bb0
        /*0554*/ 	.word	0x00000004
        /*0558*/ 	.word	0x00000000
        /*055c*/ 	.short	0x0101
        /*055e*/ 	.byte	0xff
	.zero		1


	//   ....[71]....
        /*0560*/ 	.word	0x00002bd0
        /*0564*/ 	.word	0x000000ff
        /*0568*/ 	.word	0x00000100
        /*056c*/ 	.short	0x010a
        /*056e*/ 	.byte	0x05
	.zero		1


	//   ....[72]....
        /*0570*/ 	.word	0x00002cf0
        /*0574*/ 	.word	0x00000000
        /*0578*/ 	.word	0x000000f0
        /*057c*/ 	.short	0x010a
        /*057e*/ 	.byte	0xff
	.zero		1


	//   ....[73]....
        /*0580*/ 	.word	0x00002e00
        /*0584*/ 	.word	0x00000000
        /*0588*/ 	.word	0x00000000
        /*058c*/ 	.short	0x0101
        /*058e*/ 	.byte	0xff
	.zero		1


	//   ....[74]....
        /*0590*/ 	.word	0x00002e90
        /*0594*/ 	.word	0x000000ff
        /*0598*/ 	.word	0x00000100
        /*059c*/ 	.short	0x0106
        /*059e*/ 	.byte	0x05
	.zero		1


	//   ....[75]....
        /*05a0*/ 	.word	0x00002eb0
        /*05a4*/ 	.word	0x000000ff
        /*05a8*/ 	.word	0x00000100
        /*05ac*/ 	.short	0x010a
        /*05ae*/ 	.byte	0x05
	.zero		1


	//   ....[76]....
        /*05b0*/ 	.word	0x00002f40
        /*05b4*/ 	.word	0x000000ff
        /*05b8*/ 	.word	0x00000100
        /*05bc*/ 	.short	0x0106
        /*05be*/ 	.byte	0x04
	.zero		1


	//   ....[77]....
        /*05c0*/ 	.word	0x00002f80
        /*05c4*/ 	.word	0x00000000
        /*05c8*/ 	.word	0x00000100
        /*05cc*/ 	.short	0x010a
        /*05ce*/ 	.byte	0xff
	.zero		1


	//   ....[78]....
        /*05d0*/ 	.word	0x00003480
        /*05d4*/ 	.word	0x00000000
        /*05d8*/ 	.word	0x000000f0
        /*05dc*/ 	.short	0x010a
        /*05de*/ 	.byte	0xff
	.zero		1


	//   ....[79]....
        /*05e0*/ 	.word	0x00003590
        /*05e4*/ 	.word	0x00000003
        /*05e8*/ 	.word	0x00000000
        /*05ec*/ 	.short	0x0101
        /*05ee*/ 	.byte	0xff
	.zero		1


	//   ....[80]....
        /*05f0*/ 	.word	0x000035a0
        /*05f4*/ 	.word	0x000000ff
        /*05f8*/ 	.word	0x00000000
        /*05fc*/ 	.short	0x010a
        /*05fe*/ 	.byte	0x04
	.zero		1


	//   ....[81]....
        /*0600*/ 	.word	0x000035c0
        /*0604*/ 	.word	0x000000ff
        /*0608*/ 	.word	0x00000130
        /*060c*/ 	.short	0x010a
        /*060e*/ 	.byte	0x08
	.zero		1


	//   ....[82]....
        /*0610*/ 	.word	0x00003690
        /*0614*/ 	.word	0x000000ff
        /*0618*/ 	.word	0x00000000
        /*061c*/ 	.short	0x010a
        /*061e*/ 	.byte	0x07
	.zero		1


	//   ....[83]....
        /*0620*/ 	.word	0x000037d0
        /*0624*/ 	.word	0x000000ff
        /*0628*/ 	.word	0x00000000
        /*062c*/ 	.short	0x010a
        /*062e*/ 	.byte	0x04
	.zero		1


	//   ....[84]....
        /*0630*/ 	.word	0x000039c0
        /*0634*/ 	.word	0x000000ff
        /*0638*/ 	.word	0x00000000
        /*063c*/ 	.short	0x010a
        /*063e*/ 	.byte	0x05
	.zero		1


	//   ....[85]....
        /*0640*/ 	.word	0x00003a50
        /*0644*/ 	.word	0x000000ff
        /*0648*/ 	.word	0x00000000
        /*064c*/ 	.short	0x010a
        /*064e*/ 	.byte	0x05
	.zero		1


	//   ....[86]....
        /*0650*/ 	.word	0x00003ae0
        /*0654*/ 	.word	0x000000ff
        /*0658*/ 	.word	0x00000000
        /*065c*/ 	.short	0x010a
        /*065e*/ 	.byte	0x05
	.zero		1


	//   ....[87]....
        /*0660*/ 	.word	0x00003b70
        /*0664*/ 	.word	0x000000ff
        /*0668*/ 	.word	0x00000000
        /*066c*/ 	.short	0x010a
        /*066e*/ 	.byte	0x07
	.zero		1


	//   ....[88]....
        /*0670*/ 	.word	0x00003fd0
        /*0674*/ 	.word	0x00000000
        /*0678*/ 	.word	0x000000f0
        /*067c*/ 	.short	0x010a
        /*067e*/ 	.byte	0xff
	.zero		1


	//   ....[89]....
        /*0680*/ 	.word	0x00004090
        /*0684*/ 	.word	0x00000000
        /*0688*/ 	.word	0x00000000
        /*068c*/ 	.short	0x0101
        /*068e*/ 	.byte	0xff
	.zero		1


	//   ....[90]....
        /*0690*/ 	.word	0x000043b0
        /*0694*/ 	.word	0x000000ff
        /*0698*/ 	.word	0x000000e8
        /*069c*/ 	.short	0x010a
        /*069e*/ 	.byte	0x07
	.zero		1


	//   ....[91]....
        /*06a0*/ 	.word	0x000045a0
        /*06a4*/ 	.word	0x000000ff
        /*06a8*/ 	.word	0x000000d0
        /*06ac*/ 	.short	0x010a
        /*06ae*/ 	.byte	0x07
	.zero		1


	//   ....[92]....
        /*06b0*/ 	.word	0x00004770
        /*06b4*/ 	.word	0x000000ff
        /*06b8*/ 	.word	0x000000c0
        /*06bc*/ 	.short	0x010b
        /*06be*/ 	.byte	0x07
	.zero		1


	//   ....[93]....
        /*06c0*/ 	.word	0x000047e0
        /*06c4*/ 	.word	0x000000ff
        /*06c8*/ 	.word	0x00000000
        /*06cc*/ 	.short	0x0101
        /*06ce*/ 	.byte	0x08
	.zero		1


	//   ....[94]....
        /*06d0*/ 	.word	0x00004810
        /*06d4*/ 	.word	0x000000ff
        /*06d8*/ 	.word	0x000000d8
        /*06dc*/ 	.short	0x010a
        /*06de*/ 	.byte	0x07
	.zero		1


	//   ....[95]....
        /*06e0*/ 	.word	0x00004a20
        /*06e4*/ 	.word	0x000000ff
        /*06e8*/ 	.word	0x000000c8
        /*06ec*/ 	.short	0x010b
        /*06ee*/ 	.byte	0x07
	.zero		1


	//   ....[96]....
        /*06f0*/ 	.word	0x00004a40
        /*06f4*/ 	.word	0x000000ff
        /*06f8*/ 	.word	0x00000000
        /*06fc*/ 	.short	0x0101
        /*06fe*/ 	.byte	0x0d
	.zero		1


	//   ....[97]....
        /*0700*/ 	.word	0x00004a70
        /*0704*/ 	.word	0x000000ff
        /*0708*/ 	.word	0x000000d0
        /*070c*/ 	.short	0x010a
        /*070e*/ 	.byte	0x07
	.zero		1


	//   ....[98]....
        /*0710*/ 	.word	0x00004ab0
        /*0714*/ 	.word	0x00000000
        /*0718*/ 	.word	0x000000d8
        /*071c*/ 	.short	0x010a
        /*071e*/ 	.byte	0xff
	.zero		1


	//   ....[99]....
        /*0720*/ 	.word	0x00004df0
        /*0724*/ 	.word	0x00000000
        /*0728*/ 	.word	0x000000f0
        /*072c*/ 	.short	0x010a
        /*072e*/ 	.byte	0xff
	.zero		1


	//   ....[100]....
        /*0730*/ 	.word	0x00004f00
        /*0734*/ 	.word	0x00000000
        /*0738*/ 	.word	0x00000000
        /*073c*/ 	.short	0x0101
        /*073e*/ 	.byte	0xff
	.zero		1


	//   ....[101]....
        /*0740*/ 	.word	0x00005960
        /*0744*/ 	.word	0x00000003
        /*0748*/ 	.word	0x000000c0
        /*074c*/ 	.short	0x010a
        /*074e*/ 	.byte	0xff
	.zero		1


	//   ....[102]....
        /*0750*/ 	.word	0x000059a0
        /*0754*/ 	.word	0x00000074
        /*0758*/ 	.word	0x00000110
        /*075c*/ 	.short	0x010a
        /*075e*/ 	.byte	0xff
	.zero		1


	//   ....[103]....
        /*0760*/ 	.word	0x00005ae0
        /*0764*/ 	.word	0x00000003
        /*0768*/ 	.word	0x000000c0
        /*076c*/ 	.short	0x010a
        /*076e*/ 	.byte	0xff
	.zero		1


	//   ....[104]....
        /*0770*/ 	.word	0x00005c20
        /*0774*/ 	.word	0x00000000
        /*0778*/ 	.word	0x00000000
        /*077c*/ 	.short	0x0101
        /*077e*/ 	.byte	0xff
	.zero		1


	//   ....[105]....
        /*0780*/ 	.word	0x00005ca0
        /*0784*/ 	.word	0x00000074
        /*0788*/ 	.word	0x00000110
        /*078c*/ 	.short	0x010a
        /*078e*/ 	.byte	0xff
	.zero		1


	//   ....[106]....
        /*0790*/ 	.word	0x00007030
        /*0794*/ 	.word	0x0000007d
        /*0798*/ 	.word	0x000000c0
        /*079c*/ 	.short	0x010a
        /*079e*/ 	.byte	0xff
	.zero		1


	//   ....[107]....
        /*07a0*/ 	.word	0x00007100
        /*07a4*/ 	.word	0x0000007d
        /*07a8*/ 	.word	0x000000c0
        /*07ac*/ 	.short	0x010a
        /*07ae*/ 	.byte	0xff
	.zero		1


	//   ....[108]....
        /*07b0*/ 	.word	0x00007240
        /*07b4*/ 	.word	0x00000000
        /*07b8*/ 	.word	0x00000000
        /*07bc*/ 	.short	0x0101
        /*07be*/ 	.byte	0xff
	.zero		1


	//   ....[109]....
        /*07c0*/ 	.word	0x00007680
        /*07c4*/ 	.word	0x000000ff
        /*07c8*/ 	.word	0x00000000
        /*07cc*/ 	.short	0x0101
        /*07ce*/ 	.byte	0x05
	.zero		1


	//   ....[110]....
        /*07d0*/ 	.word	0x000087c0
        /*07d4*/ 	.word	0x00000003
        /*07d8*/ 	.word	0x00000160
        /*07dc*/ 	.short	0x010a
        /*07de*/ 	.byte	0xff
	.zero		1


	//   ....[111]....
        /*07e0*/ 	.word	0x00008820
        /*07e4*/ 	.word	0x00000002
        /*07e8*/ 	.word	0x00000060
        /*07ec*/ 	.short	0x010a
        /*07ee*/ 	.byte	0xff
	.zero		1


	//   ....[112]....
        /*07f0*/ 	.word	0x00008880
        /*07f4*/ 	.word	0x00000002
        /*07f8*/ 	.word	0x00000060
        /*07fc*/ 	.short	0x010a
        /*07fe*/ 	.byte	0xff
	.zero		1


	//   ....[113]....
        /*0800*/ 	.word	0x000088d0
        /*0804*/ 	.word	0x00000002
        /*0808*/ 	.word	0x000000f0
        /*080c*/ 	.short	0x010a
        /*080e*/ 	.byte	0xff
	.zero		1


	//   ....[114]....
        /*0810*/ 	.word	0x00008930
        /*0814*/ 	.word	0x00000000
        /*0818*/ 	.word	0x00000000
        /*081c*/ 	.short	0x010a
        /*081e*/ 	.byte	0xff
	.zero		1


	//   ....[115]....
        /*0820*/ 	.word	0x00008990
        /*0824*/ 	.word	0x00000000
        /*0828*/ 	.word	0x00000000
        /*082c*/ 	.short	0x010a
        /*082e*/ 	.byte	0xff
	.zero		1


	//   ....[116]....
        /*0830*/ 	.word	0x000089f0
        /*0834*/ 	.word	0x00000000
        /*0838*/ 	.word	0x00000000
        /*083c*/ 	.short	0x010a
        /*083e*/ 	.byte	0xff
	.zero		1


	//   ....[117]....
        /*0840*/ 	.word	0x00008a50
        /*0844*/ 	.word	0x00000000
        /*0848*/ 	.word	0x00000000
        /*084c*/ 	.short	0x010a
        /*084e*/ 	.byte	0xff
	.zero		1


	//   ....[118]....
        /*0850*/ 	.word	0x00008ab0
        /*0854*/ 	.word	0x00000000
        /*0858*/ 	.word	0x00000000
        /*085c*/ 	.short	0x010a
        /*085e*/ 	.byte	0xff
	.zero		1


	//   ....[119]....
        /*0860*/ 	.word	0x00008b10
        /*0864*/ 	.word	0x00000000
        /*0868*/ 	.word	0x00000000
        /*086c*/ 	.short	0x010a
        /*086e*/ 	.byte	0xff
	.zero		1


	//   ....[120]....
        /*0870*/ 	.word	0x00008b70
        /*0874*/ 	.word	0x00000000
        /*0878*/ 	.word	0x00000000
        /*087c*/ 	.short	0x010a
        /*087e*/ 	.byte	0xff
	.zero		1


	//   ....[121]....
        /*0880*/ 	.word	0x00008bd0
        /*0884*/ 	.word	0x00000000
        /*0888*/ 	.word	0x00000000
        /*088c*/ 	.short	0x010a
        /*088e*/ 	.byte	0xff
	.zero		1


	//   ....[122]....
        /*0890*/ 	.word	0x00008c30
        /*0894*/ 	.word	0x00000000
        /*0898*/ 	.word	0x00000000
        /*089c*/ 	.short	0x010a
        /*089e*/ 	.byte	0xff
	.zero		1


	//   ....[123]....
        /*08a0*/ 	.word	0x00008c90
        /*08a4*/ 	.word	0x00000000
        /*08a8*/ 	.word	0x00000000
        /*08ac*/ 	.short	0x010a
        /*08ae*/ 	.byte	0xff
	.zero		1


	//   ....[124]....
        /*08b0*/ 	.word	0x00008cf0
        /*08b4*/ 	.word	0x00000000
        /*08b8*/ 	.word	0x00000000
        /*08bc*/ 	.short	0x010a
        /*08be*/ 	.byte	0xff
	.zero		1


	//   ....[125]....
        /*08c0*/ 	.word	0x00008d40
        /*08c4*/ 	.word	0x00000000
        /*08c8*/ 	.word	0x00000150
        /*08cc*/ 	.short	0x010a
        /*08ce*/ 	.byte	0xff
	.zero		1


	//   ....[126]....
        /*08d0*/ 	.word	0x00008da0
        /*08d4*/ 	.word	0x00000000
        /*08d8*/ 	.word	0x00000100
        /*08dc*/ 	.short	0x010a
        /*08de*/ 	.byte	0xff
	.zero		1


	//   ....[127]....
        /*08e0*/ 	.word	0x00008df0
        /*08e4*/ 	.word	0x00000000
        /*08e8*/ 	.word	0x000000f0
        /*08ec*/ 	.short	0x010a
        /*08ee*/ 	.byte	0xff
	.zero		1


	//   ....[128]....
        /*08f0*/ 	.word	0x00008e50
        /*08f4*/ 	.word	0x00000000
        /*08f8*/ 	.word	0x00000100
        /*08fc*/ 	.short	0x010a
        /*08fe*/ 	.byte	0xff
	.zero		1


	//   ....[129]....
        /*0900*/ 	.word	0x00008ea0
        /*0904*/ 	.word	0x00000000
        /*0908*/ 	.word	0x000000f0
        /*090c*/ 	.short	0x010a
        /*090e*/ 	.byte	0xff
	.zero		1


	//   ....[130]....
        /*0910*/ 	.word	0x00008f00
        /*0914*/ 	.word	0x00000003
        /*0918*/ 	.word	0x00000130
        /*091c*/ 	.short	0x010a
        /*091e*/ 	.byte	0xff
	.zero		1


	//   ....[131]....
        /*0920*/ 	.word	0x00008f60
        /*0924*/ 	.word	0x00000000
        /*0928*/ 	.word	0x00000000
        /*092c*/ 	.short	0x010a
        /*092e*/ 	.byte	0xff
	.zero		1


	//   ....[132]....
        /*0930*/ 	.word	0x00008fc0
        /*0934*/ 	.word	0x00000000
        /*0938*/ 	.word	0x00000000
        /*093c*/ 	.short	0x010a
        /*093e*/ 	.byte	0xff
	.zero		1


	//   ....[133]....
        /*0940*/ 	.word	0x00009020
        /*0944*/ 	.word	0x00000000
        /*0948*/ 	.word	0x00000000
        /*094c*/ 	.short	0x010a
        /*094e*/ 	.byte	0xff
	.zero		1


	//   ....[134]....
        /*0950*/ 	.word	0x00009080
        /*0954*/ 	.word	0x00000000
        /*0958*/ 	.word	0x00000000
        /*095c*/ 	.short	0x010a
        /*095e*/ 	.byte	0xff
	.zero		1


	//   ....[135]....
        /*0960*/ 	.word	0x000090e0
        /*0964*/ 	.word	0x00000000
        /*0968*/ 	.word	0x00000000
        /*096c*/ 	.short	0x010a
        /*096e*/ 	.byte	0xff
	.zero		1


	//   ....[136]....
        /*0970*/ 	.word	0x00009130
        /*0974*/ 	.word	0x00000000
        /*0978*/ 	.word	0x000000f0
        /*097c*/ 	.short	0x010a
        /*097e*/ 	.byte	0xff
	.zero		1


	//   ....[137]....
        /*0980*/ 	.word	0x00009190
        /*0984*/ 	.word	0x00000000
        /*0988*/ 	.word	0x000000e8
        /*098c*/ 	.short	0x010a
        /*098e*/ 	.byte	0xff
	.zero		1


	//   ....[138]....
        /*0990*/ 	.word	0x000091f0
        /*0994*/ 	.word	0x00000003
        /*0998*/ 	.word	0x000000d0
        /*099c*/ 	.short	0x010a
        /*099e*/ 	.byte	0xff
	.zero		1


	//   ....[139]....
        /*09a0*/ 	.word	0x00009250
        /*09a4*/ 	.word	0x00000003
        /*09a8*/ 	.word	0x000000d8
        /*09ac*/ 	.short	0x010a
        /*09ae*/ 	.byte	0xff
	.zero		1


	//   ....[140]....
        /*09b0*/ 	.word	0x000092b0
        /*09b4*/ 	.word	0x00000000
        /*09b8*/ 	.word	0x000000d0
        /*09bc*/ 	.short	0x010a
        /*09be*/ 	.byte	0xff
	.zero		1


	//   ....[141]....
        /*09c0*/ 	.word	0x00009300
        /*09c4*/ 	.word	0x00000000
        /*09c8*/ 	.word	0x000000f0
        /*09cc*/ 	.short	0x010a
        /*09ce*/ 	.byte	0xff
	.zero		1


	//   ....[142]....
        /*09d0*/ 	.word	0x00009350
        /*09d4*/ 	.word	0x00000003
        /*09d8*/ 	.word	0x000000c0
        /*09dc*/ 	.short	0x010a
        /*09de*/ 	.byte	0xff
	.zero		1


	//   ....[143]....
        /*09e0*/ 	.word	0x000093a0
        /*09e4*/ 	.word	0x00000074
        /*09e8*/ 	.word	0x00000110
        /*09ec*/ 	.short	0x010a
        /*09ee*/ 	.byte	0xff
	.zero		1


	//   ....[144]....
        /*09f0*/ 	.word	0x000093f0
        /*09f4*/ 	.word	0x0000007d
        /*09f8*/ 	.word	0x000000c0
        /*09fc*/ 	.short	0x010a
        /*09fe*/ 	.byte	0xff
	.zero		1


	//----- nvinfo : EIATTR_NUM_MBARRIERS
	.align		4
.L_47:
        /*0a00*/ 	.byte	0x03, 0x38
        /*0a02*/ 	.short	0x002e


	//----- nvinfo : EIATTR_EXIT_INSTR_OFFSETS
	.align		4
        /*0a04*/ 	.byte	0x04, 0x1c
        /*0a06*/ 	.short	(.L_49 - .L_48)


	//   ....[0]....
.L_48:
        /*0a08*/ 	.word	0x00002a60


	//   ....[1]....
        /*0a0c*/ 	.word	0x00002f50


	//   ....[2]....
        /*0a10*/ 	.word	0x00002fb0


	//   ....[3]....
        /*0a14*/ 	.word	0x00003dd0


	//   ....[4]....
        /*0a18*/ 	.word	0x00004ae0


	//   ....[5]....
        /*0a1c*/ 	.word	0x00004b20


	//   ....[6]....
        /*0a20*/ 	.word	0x000087b0


	//----- nvinfo : EIATTR_MAX_THREADS
	.align		4
.L_49:
        /*0a24*/ 	.byte	0x04, 0x05
        /*0a26*/ 	.short	(.L_51 - .L_50)
.L_50:
        /*0a28*/ 	.word	0x00000100
        /*0a2c*/ 	.word	0x00000001
        /*0a30*/ 	.word	0x00000001


	//----- nvinfo : EIATTR_CRS_STACK_SIZE
	.align		4
.L_51:
        /*0a34*/ 	.byte	0x04, 0x1e
        /*0a36*/ 	.short	(.L_53 - .L_52)
.L_52:
        /*0a38*/ 	.word	0x00000000


	//----- nvinfo : EIATTR_CBANK_PARAM_SIZE
	.align		4
.L_53:
        /*0a3c*/ 	.byte	0x03, 0x19
        /*0a3e*/ 	.short	0x0800


	//----- nvinfo : EIATTR_PARAM_CBANK
	.align		4
        /*0a40*/ 	.byte	0x04, 0x0a
        /*0a42*/ 	.short	(.L_55 - .L_54)
	.align		4
.L_54:
        /*0a44*/ 	.word	index@(.nv.constant0._ZN7cutlass13device_kernelINS_4gemm6kernel13GemmUniversalIN4cute5tupleIJiiiiEEENS1_10collective13CollectiveMmaINS1_35MainloopSm100TmaUmmaWarpSpecializedILi12ELi2ELi4ENS5_IJNS4_1CILi1EEESB_SB_EEEEENS5_IJNSA_ILi128EEESE_NSA_ILi64EEEEEEaNS5_IJlSB_lEEEaSH_NS4_8TiledMMAINS4_8MMA_AtomIJNS4_15SM100_MMA_S8_SSIaaiLi128ELi128ELNS4_4UMMA5MajorE0ELSM_0ELNSL_8SaturateE0EEEEEENS4_6LayoutISC_NS5_IJNSA_ILi0EEESR_SR_EEEEENS5_IJNS4_10UnderscoreESU_SU_EEEEENS4_13SM90_TMA_LOADENS4_14ComposedLayoutINS4_7SwizzleILi2ELi4ELi3EEENS4_18smem_ptr_flag_bitsILi8EEENSQ_INS5_IJNSA_ILi8EEESF_EEENS5_IJSF_SB_EEEEEEEvNS4_8identityESX_S17_vS18_EENS_8epilogue10collective18CollectiveEpilogueINS1A_23Sm100TmaWarpSpecializedILi2ELi2ELi64ELb0ELb0EEEJSG_NS5_IJNSQ_ISE_SB_EENSQ_ISF_SB_EEEEEaSH_aSH_NS1A_6fusion15FusionCallbacksIS1E_NS1I_17LinearCombinationIaiaiLNS_15FloatRoundStyleE2EEESG_S1H_JEEENS4_5SM1004TMEM4LOAD26SM100_TMEM_LOAD_32dp32b64xESX_S17_NS4_39AutoVectorizingCopyWithAssumedAlignmentILi128EEENS4_14SM90_TMA_STOREES17_S1T_S1T_EEEvvEEEEvNT_6ParamsE)
        /*0a48*/ 	.short	0x0380
        /*0a4a*/ 	.short	0x0800


	//----- nvinfo : EIATTR_SW_WAR
	.align		4
.L_55:
        /*0a4c*/ 	.byte	0x04, 0x36
        /*0a4e*/ 	.short	(.L_57 - .L_56)
.L_56:
        /*0a50*/ 	.word	0x00000008
.L_57:


//--------------------- .nv.callgraph             --------------------------
	.section	.nv.callgraph,"",@"SHT_CUDA_CALLGRAPH"
	.align	4
	.sectionentsize	8
	.align		4
        /*0000*/ 	.word	0x00000000
	.align		4
        /*0004*/ 	.word	0xffffffff
	.align		4
        /*0008*/ 	.word	index@(_ZN7cutlass13device_kernelINS_4gemm6kernel13GemmUniversalIN4cute5tupleIJiiiiEEENS1_10collective13CollectiveMmaINS1_35MainloopSm100TmaUmmaWarpSpecializedILi12ELi2ELi4ENS5_IJNS4_1CILi1EEESB_SB_EEEEENS5_IJNSA_ILi128EEESE_NSA_ILi64EEEEEEaNS5_IJlSB_lEEEaSH_NS4_8TiledMMAINS4_8MMA_AtomIJNS4_15SM100_MMA_S8_SSIaaiLi128ELi128ELNS4_4UMMA5MajorE0ELSM_0ELNSL_8SaturateE0EEEEEENS4_6LayoutISC_NS5_IJNSA_ILi0EEESR_SR_EEEEENS5_IJNS4_10UnderscoreESU_SU_EEEEENS4_13SM90_TMA_LOADENS4_14ComposedLayoutINS4_7SwizzleILi2ELi4ELi3EEENS4_18smem_ptr_flag_bitsILi8EEENSQ_INS5_IJNSA_ILi8EEESF_EEENS5_IJSF_SB_EEEEEEEvNS4_8identityESX_S17_vS18_EENS_8epilogue10collective18CollectiveEpilogueINS1A_23Sm100TmaWarpSpecializedILi2ELi2ELi64ELb0ELb0EEEJSG_NS5_IJNSQ_ISE_SB_EENSQ_ISF_SB_EEEEEaSH_aSH_NS1A_6fusion15FusionCallbacksIS1E_NS1I_17LinearCombinationIaiaiLNS_15FloatRoundStyleE2EEESG_S1H_JEEENS4_5SM1004TMEM4LOAD26SM100_TMEM_LOAD_32dp32b64xESX_S17_NS4_39AutoVectorizingCopyWithAssumedAlignmentILi128EEENS4_14SM90_TMA_STOREES17_S1T_S1T_EEEvvEEEEvNT_6ParamsE)
	.align		4
        /*000c*/ 	.word	index@(__assertfail)
	.align		4
        /*0010*/ 	.word	0x00000000
	.align		4
        /*0014*/ 	.word	0xfffffffe
	.align		4
        /*0018*/ 	.word	0x00000000
	.align		4
        /*001c*/ 	.word	0xfffffffd
	.align		4
        /*0020*/ 	.word	0x00000000
	.align		4
        /*0024*/ 	.word	0xfffffffc


//--------------------- .nv.constant4             --------------------------
	.section	.nv.constant4,"a",@progbits
	.align	8
	.align		8
.nv.constant4:
        /*0000*/ 	.dword	__assertfail
	.align		8
        /*0008*/ 	.dword	__unnamed_1
	.align		8
        /*0010*/ 	.dword	__unnamed_2
	.align		8
        /*0018*/ 	.dword	_ZN39_INTERNAL_816ffc7f_4_k_cu_ea5c49e8_91634cuda3std3__45__cpo5beginE
	.align		8
        /*0020*/ 	.dword	_ZN39_INTERNAL_816ffc7f_4_k_cu_ea5c49e8_91634cuda3std3__45__cpo3endE
	.align		8
        /*0028*/ 	.dword	_ZN39_INTERNAL_816ffc7f_4_k_cu_ea5c49e8_91634cuda3std3__45__cpo6cbeginE
	.align		8
        /*0030*/ 	.dword	_ZN39_INTERNAL_816ffc7f_4_k_cu_ea5c49e8_91634cuda3std3__45__cpo4cendE
	.align		8
        /*0038*/ 	.dword	_ZN39_INTERNAL_816ffc7f_4_k_cu_ea5c49e8_91634cuda3std3__441_GLOBAL__N__816ffc7f_4_k_cu_ea5c49e8_91636ignoreE
	.align		8
        /*0040*/ 	.dword	_ZN39_INTERNAL_816ffc7f_4_k_cu_ea5c49e8_91634cuda3std3__419piecewise_constructE
	.align		8
        /*0048*/ 	.dword	_ZN39_INTERNAL_816ffc7f_4_k_cu_ea5c49e8_91634cuda3std3__48in_placeE
	.align		8
        /*0050*/ 	.dword	_ZN39_INTERNAL_816ffc7f_4_k_cu_ea5c49e8_91634cuda3std6ranges3__45__cpo4swapE
	.align		8
        /*0058*/ 	.dword	_ZN39_INTERNAL_816ffc7f_4_k_cu_ea5c49e8_91634cuda3std6ranges3__45__cpo9iter_moveE
	.align		8
        /*0060*/ 	.dword	_ZN39_INTERNAL_816ffc7f_4_k_cu_ea5c49e8_91634cute7productE
	.align		8
        /*0068*/ 	.dword	_ZN39_INTERNAL_816ffc7f_4_k_cu_ea5c49e8_91634cute1_E
	.align		8
        /*0070*/ 	.dword	$str$25
	.align		8
        /*0078*/ 	.dword	$str$26
	.align		8
        /*0080*/ 	.dword	$str$27
	.align		8
        /*0088*/ 	.dword	$str$28


//--------------------- .text._ZN7cutlass13device_kernelINS_4gemm6kernel13GemmUniversalIN4cute5tupleIJiiiiEEENS1_10collective13CollectiveMmaINS1_35MainloopSm100TmaUmmaWarpSpecializedILi12ELi2ELi4ENS5_IJNS4_1CILi1EEESB_SB_EEEEENS5_IJNSA_ILi128EEESE_NSA_ILi64EEEEEEaNS5_IJlSB_lEEEaSH_NS4_8TiledMMAINS4_8MMA_AtomIJNS4_15SM100_MMA_S8_SSIaaiLi128ELi128ELNS4_4UMMA5MajorE0ELSM_0ELNSL_8SaturateE0EEEEEENS4_6LayoutISC_NS5_IJNSA_ILi0EEESR_SR_EEEEENS5_IJNS4_10UnderscoreESU_SU_EEEEENS4_13SM90_TMA_LOADENS4_14ComposedLayoutINS4_7SwizzleILi2ELi4ELi3EEENS4_18smem_ptr_flag_bitsILi8EEENSQ_INS5_IJNSA_ILi8EEESF_EEENS5_IJSF_SB_EEEEEEEvNS4_8identityESX_S17_vS18_EENS_8epilogue10collective18CollectiveEpilogueINS1A_23Sm100TmaWarpSpecializedILi2ELi2ELi64ELb0ELb0EEEJSG_NS5_IJNSQ_ISE_SB_EENSQ_ISF_SB_EEEEEaSH_aSH_NS1A_6fusion15FusionCallbacksIS1E_NS1I_17LinearCombinationIaiaiLNS_15FloatRoundStyleE2EEESG_S1H_JEEENS4_5SM1004TMEM4LOAD26SM100_TMEM_LOAD_32dp32b64xESX_S17_NS4_39AutoVectorizingCopyWithAssumedAlignmentILi128EEENS4_14SM90_TMA_STOREES17_S1T_S1T_EEEvvEEEEvNT_6ParamsE --------------------------
	.section	.text._ZN7cutlass13device_kernelINS_4gemm6kernel13GemmUniversalIN4cute5tupleIJiiiiEEENS1_10collective13CollectiveMmaINS1_35MainloopSm100TmaUmmaWarpSpecializedILi12ELi2ELi4ENS5_IJNS4_1CILi1EEESB_SB_EEEEENS5_IJNSA_ILi128EEESE_NSA_ILi64EEEEEEaNS5_IJlSB_lEEEaSH_NS4_8TiledMMAINS4_8MMA_AtomIJNS4_15SM100_MMA_S8_SSIaaiLi128ELi128ELNS4_4UMMA5MajorE0ELSM_0ELNSL_8SaturateE0EEEEEENS4_6LayoutISC_NS5_IJNSA_ILi0EEESR_SR_EEEEENS5_IJNS4_10UnderscoreESU_SU_EEEEENS4_13SM90_TMA_LOADENS4_14ComposedLayoutINS4_7SwizzleILi2ELi4ELi3EEENS4_18smem_ptr_flag_bitsILi8EEENSQ_INS5_IJNSA_ILi8EEESF_EEENS5_IJSF_SB_EEEEEEEvNS4_8identityESX_S17_vS18_EENS_8epilogue10collective18CollectiveEpilogueINS1A_23Sm100TmaWarpSpecializedILi2ELi2ELi64ELb0ELb0EEEJSG_NS5_IJNSQ_ISE_SB_EENSQ_ISF_SB_EEEEEaSH_aSH_NS1A_6fusion15FusionCallbacksIS1E_NS1I_17LinearCombinationIaiaiLNS_15FloatRoundStyleE2EEESG_S1H_JEEENS4_5SM1004TMEM4LOAD26SM100_TMEM_LOAD_32dp32b64xESX_S17_NS4_39AutoVectorizingCopyWithAssumedAlignmentILi128EEENS4_14SM90_TMA_STOREES17_S1T_S1T_EEEvvEEEEvNT_6ParamsE,"ax",@progbits
	.align	128
.text._ZN7cutlass13device_kernelINS_4gemm6kernel13GemmUniversalIN4cute5tupleIJiiiiEEENS1_10collective13CollectiveMmaINS1_35MainloopSm100TmaUmmaWarpSpecializedILi12ELi2ELi4ENS5_IJNS4_1CILi1EEESB_SB_EEEEENS5_IJNSA_ILi128EEESE_NSA_ILi64EEEEEEaNS5_IJlSB_lEEEaSH_NS4_8TiledMMAINS4_8MMA_AtomIJNS4_15SM100_MMA_S8_SSIaaiLi128ELi128ELNS4_4UMMA5MajorE0ELSM_0ELNSL_8SaturateE0EEEEEENS4_6LayoutISC_NS5_IJNSA_ILi0EEESR_SR_EEEEENS5_IJNS4_10UnderscoreESU_SU_EEEEENS4_13SM90_TMA_LOADENS4_14ComposedLayoutINS4_7SwizzleILi2ELi4ELi3EEENS4_18smem_ptr_flag_bitsILi8EEENSQ_INS5_IJNSA_ILi8EEESF_EEENS5_IJSF_SB_EEEEEEEvNS4_8identityESX_S17_vS18_EENS_8epilogue10collective18CollectiveEpilogueINS1A_23Sm100TmaWarpSpecializedILi2ELi2ELi64ELb0ELb0EEEJSG_NS5_IJNSQ_ISE_SB_EENSQ_ISF_SB_EEEEEaSH_aSH_NS1A_6fusion15FusionCallbacksIS1E_NS1I_17LinearCombinationIaiaiLNS_15FloatRoundStyleE2EEESG_S1H_JEEENS4_5SM1004TMEM4LOAD26SM100_TMEM_LOAD_32dp32b64xESX_S17_NS4_39AutoVectorizingCopyWithAssumedAlignmentILi128EEENS4_14SM90_TMA_STOREES17_S1T_S1T_EEEvvEEEEvNT_6ParamsE:
        .type           _ZN7cutlass13device_kernelINS_4gemm6kernel13GemmUniversalIN4cute5tupleIJiiiiEEENS1_10collective13CollectiveMmaINS1_35MainloopSm100TmaUmmaWarpSpecializedILi12ELi2ELi4ENS5_IJNS4_1CILi1EEESB_SB_EEEEENS5_IJNSA_ILi128EEESE_NSA_ILi64EEEEEEaNS5_IJlSB_lEEEaSH_NS4_8TiledMMAINS4_8MMA_AtomIJNS4_15SM100_MMA_S8_SSIaaiLi128ELi128ELNS4_4UMMA5MajorE0ELSM_0ELNSL_8SaturateE0EEEEEENS4_6LayoutISC_NS5_IJNSA_ILi0EEESR_SR_EEEEENS5_IJNS4_10UnderscoreESU_SU_EEEEENS4_13SM90_TMA_LOADENS4_14ComposedLayoutINS4_7SwizzleILi2ELi4ELi3EEENS4_18smem_ptr_flag_bitsILi8EEENSQ_INS5_IJNSA_ILi8EEESF_EEENS5_IJSF_SB_EEEEEEEvNS4_8identityESX_S17_vS18_EENS_8epilogue10collective18CollectiveEpilogueINS1A_23Sm100TmaWarpSpecializedILi2ELi2ELi64ELb0ELb0EEEJSG_NS5_IJNSQ_ISE_SB_EENSQ_ISF_SB_EEEEEaSH_aSH_NS1A_6fusion15FusionCallbacksIS1E_NS1I_17LinearCombinationIaiaiLNS_15FloatRoundStyleE2EEESG_S1H_JEEENS4_5SM1004TMEM4LOAD26SM100_TMEM_LOAD_32dp32b64xESX_S17_NS4_39AutoVectorizingCopyWithAssumedAlignmentILi128EEENS4_14SM90_TMA_STOREES17_S1T_S1T_EEEvvEEEEvNT_6ParamsE,@function
        .size           _ZN7cutlass13device_kernelINS_4gemm6kernel13GemmUniversalIN4cute5tupleIJiiiiEEENS1_10collective13CollectiveMmaINS1_35MainloopSm100TmaUmmaWarpSpecializedILi12ELi2ELi4ENS5_IJNS4_1CILi1EEESB_SB_EEEEENS5_IJNSA_ILi128EEESE_NSA_ILi64EEEEEEaNS5_IJlSB_lEEEaSH_NS4_8TiledMMAINS4_8MMA_AtomIJNS4_15SM100_MMA_S8_SSIaaiLi128ELi128ELNS4_4UMMA5MajorE0ELSM_0ELNSL_8SaturateE0EEEEEENS4_6LayoutISC_NS5_IJNSA_ILi0EEESR_SR_EEEEENS5_IJNS4_10UnderscoreESU_SU_EEEEENS4_13SM90_TMA_LOADENS4_14ComposedLayoutINS4_7SwizzleILi2ELi4ELi3EEENS4_18smem_ptr_flag_bitsILi8EEENSQ_INS5_IJNSA_ILi8EEESF_EEENS5_IJSF_SB_EEEEEEEvNS4_8identityESX_S17_vS18_EENS_8epilogue10collective18CollectiveEpilogueINS1A_23Sm100TmaWarpSpecializedILi2ELi2ELi64ELb0ELb0EEEJSG_NS5_IJNSQ_ISE_SB_EENSQ_ISF_SB_EEEEEaSH_aSH_NS1A_6fusion15FusionCallbacksIS1E_NS1I_17LinearCombinationIaiaiLNS_15FloatRoundStyleE2EEESG_S1H_JEEENS4_5SM1004TMEM4LOAD26SM100_TMEM_LOAD_32dp32b64xESX_S17_NS4_39AutoVectorizingCopyWithAssumedAlignmentILi128EEENS4_14SM90_TMA_STOREES17_S1T_S1T_EEEvvEEEEvNT_6ParamsE,(.L_x_167 - _ZN7cutlass13device_kernelINS_4gemm6kernel13GemmUniversalIN4cute5tupleIJiiiiEEENS1_10collective13CollectiveMmaINS1_35MainloopSm100TmaUmmaWarpSpecializedILi12ELi2ELi4ENS5_IJNS4_1CILi1EEESB_SB_EEEEENS5_IJNSA_ILi128EEESE_NSA_ILi64EEEEEEaNS5_IJlSB_lEEEaSH_NS4_8TiledMMAINS4_8MMA_AtomIJNS4_15SM100_MMA_S8_SSIaaiLi128ELi128ELNS4_4UMMA5MajorE0ELSM_0ELNSL_8SaturateE0EEEEEENS4_6LayoutISC_NS5_IJNSA_ILi0EEESR_SR_EEEEENS5_IJNS4_10UnderscoreESU_SU_EEEEENS4_13SM90_TMA_LOADENS4_14ComposedLayoutINS4_7SwizzleILi2ELi4ELi3EEENS4_18smem_ptr_flag_bitsILi8EEENSQ_INS5_IJNSA_ILi8EEESF_EEENS5_IJSF_SB_EEEEEEEvNS4_8identityESX_S17_vS18_EENS_8epilogue10collective18CollectiveEpilogueINS1A_23Sm100TmaWarpSpecializedILi2ELi2ELi64ELb0ELb0EEEJSG_NS5_IJNSQ_ISE_SB_EENSQ_ISF_SB_EEEEEaSH_aSH_NS1A_6fusion15FusionCallbacksIS1E_NS1I_17LinearCombinationIaiaiLNS_15FloatRoundStyleE2EEESG_S1H_JEEENS4_5SM1004TMEM4LOAD26SM100_TMEM_LOAD_32dp32b64xESX_S17_NS4_39AutoVectorizingCopyWithAssumedAlignmentILi128EEENS4_14SM90_TMA_STOREES17_S1T_S1T_EEEvvEEEEvNT_6ParamsE)
        .other          _ZN7cutlass13device_kernelINS_4gemm6kernel13GemmUniversalIN4cute5tupleIJiiiiEEENS1_10collective13CollectiveMmaINS1_35MainloopSm100TmaUmmaWarpSpecializedILi12ELi2ELi4ENS5_IJNS4_1CILi1EEESB_SB_EEEEENS5_IJNSA_ILi128EEESE_NSA_ILi64EEEEEEaNS5_IJlSB_lEEEaSH_NS4_8TiledMMAINS4_8MMA_AtomIJNS4_15SM100_MMA_S8_SSIaaiLi128ELi128ELNS4_4UMMA5MajorE0ELSM_0ELNSL_8SaturateE0EEEEEENS4_6LayoutISC_NS5_IJNSA_ILi0EEESR_SR_EEEEENS5_IJNS4_10UnderscoreESU_SU_EEEEENS4_13SM90_TMA_LOADENS4_14ComposedLayoutINS4_7SwizzleILi2ELi4ELi3EEENS4_18smem_ptr_flag_bitsILi8EEENSQ_INS5_IJNSA_ILi8EEESF_EEENS5_IJSF_SB_EEEEEEEvNS4_8identityESX_S17_vS18_EENS_8epilogue10collective18CollectiveEpilogueINS1A_23Sm100TmaWarpSpecializedILi2ELi2ELi64ELb0ELb0EEEJSG_NS5_IJNSQ_ISE_SB_EENSQ_ISF_SB_EEEEEaSH_aSH_NS1A_6fusion15FusionCallbacksIS1E_NS1I_17LinearCombinationIaiaiLNS_15FloatRoundStyleE2EEESG_S1H_JEEENS4_5SM1004TMEM4LOAD26SM100_TMEM_LOAD_32dp32b64xESX_S17_NS4_39AutoVectorizingCopyWithAssumedAlignmentILi128EEENS4_14SM90_TMA_STOREES17_S1T_S1T_EEEvvEEEEvNT_6ParamsE,@"STO_CUDA_ENTRY STV_DEFAULT"
_ZN7cutlass13device_kernelINS_4gemm6kernel13GemmUniversalIN4cute5tupleIJiiiiEEENS1_10collective13CollectiveMmaINS1_35MainloopSm100TmaUmmaWarpSpecializedILi12ELi2ELi4ENS5_IJNS4_1CILi1EEESB_SB_EEEEENS5_IJNSA_ILi128EEESE_NSA_ILi64EEEEEEaNS5_IJlSB_lEEEaSH_NS4_8TiledMMAINS4_8MMA_AtomIJNS4_15SM100_MMA_S8_SSIaaiLi128ELi128ELNS4_4UMMA5MajorE0ELSM_0ELNSL_8SaturateE0EEEEEENS4_6LayoutISC_NS5_IJNSA_ILi0EEESR_SR_EEEEENS5_IJNS4_10UnderscoreESU_SU_EEEEENS4_13SM90_TMA_LOADENS4_14ComposedLayoutINS4_7SwizzleILi2ELi4ELi3EEENS4_18smem_ptr_flag_bitsILi8EEENSQ_INS5_IJNSA_ILi8EEESF_EEENS5_IJSF_SB_EEEEEEEvNS4_8identityESX_S17_vS18_EENS_8epilogue10collective18CollectiveEpilogueINS1A_23Sm100TmaWarpSpecializedILi2ELi2ELi64ELb0ELb0EEEJSG_NS5_IJNSQ_ISE_SB_EENSQ_ISF_SB_EEEEEaSH_aSH_NS1A_6fusion15FusionCallbacksIS1E_NS1I_17LinearCombinationIaiaiLNS_15FloatRoundStyleE2EEESG_S1H_JEEENS4_5SM1004TMEM4LOAD26SM100_TMEM_LOAD_32dp32b64xESX_S17_NS4_39AutoVectorizingCopyWithAssumedAlignmentILi128EEENS4_14SM90_TMA_STOREES17_S1T_S1T_EEEvvEEEEvNT_6ParamsE:
[----:B------:R-:W1:Y:S01]  /*0000*/  LDC R1, c[0x0][0x37c] ;  /* 0x0000df00ff017b82 */ /* 0x000e620000000800 */
[----:B------:R-:W2:Y:S01]  /*0010*/  S2R R167, SR_TID.X ;  /* 0x0000000000a77919 */ /* 0x000ea20000002100 */
[----:B------:R-:W3:Y:S01]  /*0020*/  LDCU.64 UR4, c[0x0][0x890] ;  /* 0x00011200ff0477ac */ /* 0x000ee20008000a00 */
[----:B------:R-:W-:Y:S02]  /*0030*/  PRMT R151, RZ, 0x7610, R151 ;  /* 0x00007610ff977816 */ /* 0x000fe40000000097 */
[----:B------:R-:W-:Y:S01]  /*0040*/  ELECT P5, URZ, PT ;  /* 0x0000000000ff782f */ /* 0x000fe200038a0000 */
[----:B------:R-:W4:Y:S01]  /*0050*/  LDCU.64 UR46, c[0x0][0x358] ;  /* 0x00006b00ff2e77ac */ /* 0x000f220008000a00 */
[----:B---3--:R-:W-:-:S04]  /*0060*/  UISETP.NE.U32.AND UP0, UPT, UR4, URZ, UPT ;  /* 0x000000ff0400728c */ /* 0x008fc8000bf05070 */
[----:B------:R-:W-:Y:S01]  /*0070*/  UISETP.NE.AND.EX UP0, UPT, UR5, URZ, UPT, UP0 ;  /* 0x000000ff0500728c */ /* 0x000fe2000bf05300 */
[----:B--2---:R-:W-:-:S05]  /*0080*/  SHF.R.U32.HI R154, RZ, 0x5, R167 ;  /* 0x00000005ff9a7819 */ /* 0x004fca00000116a7 */
[----:B------:R-:W2:Y:S02]  /*0090*/  SHFL.IDX PT, R0, R154, RZ, 0x1f ;  /* 0x00001fff9a007589 */ /* 0x000ea400000e0000 */
[----:B--2---:R-:W-:Y:S01]  /*00a0*/  R2UR UR8, R0 ;  /* 0x00000000000872ca */ /* 0x004fe200000e0000 */
[----:B-1--4-:R-:W-:-:S14]  /*00b0*/  BRA.U UP0, `(.L_x_0) ;  /* 0x00000001002c7547 */ /* 0x012fdc000b800000 */
[----:B------:R-:W1:Y:S02]  /*00c0*/  LDCU.64 UR6, c[0x0][0x888] ;  /* 0x00011100ff0677ac */ /* 0x000e640008000a00 */
[----:B-1----:R-:W-:-:S04]  /*00d0*/  UISETP.NE.U32.AND UP0, UPT, UR6, URZ, UPT ;  /* 0x000000ff0600728c */ /* 0x002fc8000bf05070 */
[----:B------:R-:W-:-:S09]  /*00e0*/  UISETP.NE.AND.EX UP0, UPT, UR7, URZ, UPT, UP0 ;  /* 0x000000ff0700728c */ /* 0x000fd2000bf05300 */
[----:B------:R-:W-:Y:S05]  /*00f0*/  BRA.U !UP0, `(.L_x_1) ;  /* 0x0000000108107547 */ /* 0x000fea000b800000 */
[----:B------:R-:W1:Y:S02]  /*0100*/  LDC.64 R82, c[0x0][0x888] ;  /* 0x00022200ff527b82 */ /* 0x000e640000000a00 */
[----:B-1----:R1:W5:Y:S01]  /*0110*/  LDG.E R82, desc[UR46][R82.64] ;  /* 0x0000002e52527981 */ /* 0x002362000c1e1900 */
[----:B------:R-:W-:Y:S01]  /*0120*/  HFMA2 R151, -RZ, RZ, 0, 5.9604644775390625e-08 ;  /* 0x00000001ff977431 */ /* 0x000fe200000001ff */
[----:B------:R-:W-:Y:S05]  /*0130*/  BRA `(.L_x_0) ;  /* 0x00000000000c7947 */ /* 0x000fea0003800000 */
.L_x_1:
[----:B------:R-:W1:Y:S01]  /*0140*/  LDCU UR6, c[0x0][0x880] ;  /* 0x00011000ff0677ac */ /* 0x000e620008000800 */
[----:B------:R-:W-:Y:S01]  /*0150*/  HFMA2 R151, -RZ, RZ, 0, 5.9604644775390625e-08 ;  /* 0x00000001ff977431 */ /* 0x000fe200000001ff */
[----:B-1----:R-:W-:-:S07]  /*0160*/  MOV R82, UR6 ;  /* 0x0000000600527c02 */ /* 0x002fce0008000f00 */
.L_x_0:
[----:B------:R-:W2:Y:S02]  /*0170*/  LDCU.64 UR6, c[0x0][0x8b0] ;  /* 0x00011600ff0677ac */ /* 0x000ea40008000a00 */
[----:B--2---:R-:W-:-:S04]  /*0180*/  UISETP.NE.U32.AND UP0, UPT, UR6, URZ, UPT ;  /* 0x000000ff0600728c */ /* 0x004fc8000bf05070 */
[----:B------:R-:W-:-:S09]  /*0190*/  UISETP.NE.AND.EX UP0, UPT, UR7, URZ, UPT, UP0 ;  /* 0x000000ff0700728c */ /* 0x000fd2000bf05300 */
[----:B------:R-:W-:Y:S05]  /*01a0*/  BRA.U UP0, `(.L_x_2) ;  /* 0x0000000100247547 */ /* 0x000fea000b800000 */
[----:B------:R-:W2:Y:S02]  /*01b0*/  LDCU.64 UR6, c[0x0][0x8a8] ;  /* 0x00011500ff0677ac */ /* 0x000ea40008000a00 */
[----:B--2---:R-:W-:-:S04]  /*01c0*/  UISETP.NE.U32.AND UP0, UPT, UR6, URZ, UPT ;  /* 0x000000ff0600728c */ /* 0x004fc8000bf05070 */
[----:B------:R-:W-:-:S09]  /*01d0*/  UISETP.NE.AND.EX UP0, UPT, UR7, URZ, UPT, UP0 ;  /* 0x000000ff0700728c */ /* 0x000fd2000bf05300 */
[----:B------:R-:W-:Y:S05]  /*01e0*/  BRA.U !UP0, `(.L_x_3) ;  /* 0x00000001080c7547 */ /* 0x000fea000b800000 */
[----:B------:R-:W2:Y:S02]  /*01f0*/  LDC.64 R78, c[0x0][0x8a8] ;  /* 0x00022a00ff4e7b82 */ /* 0x000ea40000000a00 */
[----:B--2---:R2:W5:Y:S01]  /*0200*/  LDG.E R78, desc[UR46][R78.64] ;  /* 0x0000002e4e4e7981 */ /* 0x004562000c1e1900 */
[----:B------:R-:W-:Y:S05]  /*0210*/  BRA `(.L_x_2) ;  /* 0x0000000000087947 */ /* 0x000fea0003800000 */
.L_x_3:
[----:B------:R-:W2:Y:S02]  /*0220*/  LDCU UR6, c[0x0][0x8a0] ;  /* 0x00011400ff0677ac */ /* 0x000ea40008000800 */
[----:B--2---:R-:W-:Y:S02]  /*0230*/  MOV R78, UR6 ;  /* 0x00000006004e7c02 */ /* 0x004fe40008000f00 */
.L_x_2:
[----:B------:R-:W-:Y:S01]  /*0240*/  IMAD.U32 R0, RZ, RZ, UR8 ;  /* 0x00000008ff007e24 */ /* 0x000fe2000f8e00ff */
[----:B------:R-:W-:Y:S04]  /*0250*/  BSSY.RECONVERGENT B0, `(.L_x_4) ;  /* 0x000000c000007945 */ /* 0x000fe80003800200 */
[C---:B------:R-:W-:Y:S02]  /*0260*/  ISETP.NE.OR P1, PT, R0.reuse, 0x1, !P5 ;  /* 0x000000010000780c */ /* 0x040fe40006f25670 */
[----:B------:R-:W-:-:S11]  /*0270*/  ISETP.NE.OR P0, PT, R0, 0x3, !P5 ;  /* 0x000000030000780c */ /* 0x000fd60006f05670 */
[----:B------:R-:W-:Y:S05]  /*0280*/  @P1 BRA `(.L_x_5) ;  /* 0x0000000000201947 */ /* 0x000fea0003800000 */
[----:B------:R-:W3:Y:S02]  /*0290*/  LDCU.64 UR6, c[0x0][0x348] ;  /* 0x00006900ff0677ac */ /* 0x000ee40008000a00 */
[----:B---3--:R-:W-:Y:S02]  /*02a0*/  UIADD3 UR10, UP1, UPT, UR6, 0x80, URZ ;  /* 0x00000080060a7890 */ /* 0x008fe4000ff3e0ff */
[----:B------:R-:W-:Y:S02]  /*02b0*/  UIADD3 UR6, UP0, UPT, UR6, 0x180, URZ ;  /* 0x0000018006067890 */ /* 0x000fe4000ff1e0ff */
[----:B------:R-:W-:Y:S02]  /*02c0*/  UIADD3.X UR11, UPT, UPT, URZ, UR7, URZ, UP1, !UPT ;  /* 0x00000007ff0b7290 */ /* 0x000fe40008ffe4ff */
[----:B------:R-:W-:-:S07]  /*02d0*/  UIADD3.X UR7, UPT, UPT, URZ, UR7, URZ, UP0, !UPT ;  /* 0x00000007ff077290 */ /* 0x000fce00087fe4ff */
[----:B------:R3:W-:Y:S02]  /*02e0*/  UTMACCTL.PF [UR10] ;  /* 0x000000000a0079b9 */ /* 0x0007e40008040000 */
[----:B------:R3:W-:Y:S02]  /*02f0*/  UTMACCTL.PF [UR6] ;  /* 0x00000000060079b9 */ /* 0x0007e40008040000 */
[----:B---3--:R-:W-:Y:S01]  /*0300*/  NOP ;  /* 0x0000000000007918 */ /* 0x008fe20000000000 */
.L_x_5:
[----:B------:R-:W-:Y:S05]  /*0310*/  BSYNC.RECONVERGENT B0 ;  /* 0x0000000000007941 */ /* 0x000fea0003800200 */
.L_x_4:
[----:B------:R-:W-:Y:S04]  /*0320*/  BSSY.RECONVERGENT B0, `(.L_x_6) ;  /* 0x000000a000007945 */ /* 0x000fe80003800200 */
        /* <DEDUP_REMOVED lines=9> */
.L_x_7:
[----:B------:R-:W-:Y:S05]  /*03c0*/  BSYNC.RECONVERGENT B0 ;  /* 0x0000000000007941 */ /* 0x000fea0003800200 */
.L_x_6:
[----:B------:R-:W3:Y:S01]  /*03d0*/  LDCU.64 UR6, c[0x0][0x888] ;  /* 0x00011100ff0677ac */ /* 0x000ee20008000a00 */
[----:B------:R-:W-:Y:S02]  /*03e0*/  UISETP.EQ.U32.AND UP1, UPT, UR4, URZ, UPT ;  /* 0x000000ff0400728c */ /* 0x000fe4000bf22070 */
[----:B------:R-:W-:Y:S02]  /*03f0*/  UPLOP3.LUT UP2, UPT, UPT, UPT, UPT, 0x80, 0x8 ;  /* 0x000000000008789c */ /* 0x000fe40003f4f070 */
[----:B---3--:R-:W-:-:S04]  /*0400*/  UISETP.NE.U32.AND UP0, UPT, UR6, URZ, UPT ;  /* 0x000000ff0600728c */ /* 0x008fc8000bf05070 */
[----:B------:R-:W-:-:S04]  /*0410*/  UISETP.NE.AND.EX UP0, UPT, UR7, URZ, UPT, UP0 ;  /* 0x000000ff0700728c */ /* 0x000fc8000bf05300 */
[----:B------:R-:W-:-:S04]  /*0420*/  UISETP.EQ.OR.EX UP3, UPT, UR5, URZ, !UP0, UP1 ;  /* 0x000000ff0500728c */ /* 0x000fc8000c762710 */
[----:B------:R-:W-:-:S05]  /*0430*/  UP2UR UR50, UPR, URZ, 0x8 ;  /* 0x00000008ff327883 */ /* 0x000fca0008000000 */
[----:B------:R-:W-:Y:S07]  /*0440*/  BRA.U !UP3, `(.L_x_8) ;  /* 0x000000010b207547 */ /* 0x000fee000b800000 */
[----:B-----5:R-:W-:Y:S01]  /*0450*/  R2UR UR6, R82 ;  /* 0x00000000520672ca */ /* 0x020fe200000e0000 */
[----:B------:R-:W-:Y:S02]  /*0460*/  UISETP.NE.U32.AND UP2, UPT, UR4, URZ, UPT ;  /* 0x000000ff0400728c */ /* 0x000fe4000bf45070 */
[----:B------:R-:W-:Y:S02]  /*0470*/  USEL UR4, URZ, 0xffffffff, UP0 ;  /* 0xffffffffff047887 */ /* 0x000fe40008000000 */
[----:B------:R-:W-:-:S08]  /*0480*/  UISETP.NE.AND.EX UP2, UPT, UR5, URZ, UPT, UP2 ;  /* 0x000000ff0500728c */ /* 0x000fd0000bf45320 */
[----:B------:R-:W-:-:S04]  /*0490*/  UISETP.NE.AND UP1, UPT, UR6, URZ, UPT ;  /* 0x000000ff0600728c */ /* 0x000fc8000bf25270 */
[----:B------:R-:W-:-:S04]  /*04a0*/  @!UP2 USEL UR4, URZ, 0xffffffff, UP1 ;  /* 0xffffffffff04a887 */ /* 0x000fc80008800000 */
[----:B------:R-:W-:-:S04]  /*04b0*/  ULOP3.LUT UR4, UR4, 0x1, URZ, 0xc0, !UPT ;  /* 0x0000000104047892 */ /* 0x000fc8000f8ec0ff */
[----:B------:R-:W-:-:S11]  /*04c0*/  UISETP.NE.U32.AND UP2, UPT, UR4, 0x1, UPT ;  /* 0x000000010400788c */ /* 0x000fd6000bf45070 */
.L_x_8:
[----:B------:R-:W3:Y:S01]  /*04d0*/  SHFL.IDX PT, R2, R154, RZ, 0x1f ;  /* 0x00001fff9a027589 */ /* 0x000ee200000e0000 */
[----:B------:R-:W-:-:S04]  /*04e0*/  UISETP.NE.AND UP1, UPT, UR8, 0x2, UPT ;  /* 0x000000020800788c */ /* 0x000fc8000bf25270 */
[----:B------:R-:W-:Y:S01]  /*04f0*/  USEL UR6, URZ, 0x1, UP1 ;  /* 0x00000001ff067887 */ /* 0x000fe20008800000 */
[----:B---3--:R-:W-:-:S13]  /*0500*/  ISETP.NE.AND P0, PT, R2, RZ, PT ;  /* 0x000000ff0200720c */ /* 0x008fda0003f05270 */
[----:B------:R-:W-:Y:S05]  /*0510*/  @P0 BRA `(.L_x_9) ;  /* 0x0000000000940947 */ /* 0x000fea0003800000 */
[----:B------:R-:W-:Y:S01]  /*0520*/  ELECT P0, URZ, PT ;  /* 0x0000000000ff782f */ /* 0x000fe20003800000 */
[----:B------:R-:W-:-:S12]  /*0530*/  BSSY.RECONVERGENT B0, `(.L_x_9) ;  /* 0x0000023000007945 */ /* 0x000fd80003800200 */
[----:B------:R-:W-:Y:S05]  /*0540*/  @!P0 BRA `(.L_x_10) ;  /* 0x0000000000848947 */ /* 0x000fea0003800000 */
[----:B------:R-:W3:Y:S01]  /*0550*/  S2UR UR5, SR_CgaCtaId ;  /* 0x00000000000579c3 */ /* 0x000ee20000008800 */
[----:B------:R-:W-:Y:S01]  /*0560*/  UMOV UR7, 0x400 ;  /* 0x0000040000077882 */ /* 0x000fe20000000000 */
[----:B------:R-:W-:Y:S02]  /*0570*/  UMOV UR4, 0x1 ;  /* 0x0000000100047882 */ /* 0x000fe40000000000 */
[----:B------:R-:W-:-:S04]  /*0580*/  UIADD3 UR10, UPT, UPT, -UR4, 0x100000, URZ ;  /* 0x00100000040a7890 */ /* 0x000fc8000fffe1ff */
[----:B------:R-:W-:Y:S02]  /*0590*/  USHF.L.U32 UR11, UR10, 0xb, URZ ;  /* 0x0000000b0a0b7899 */ /* 0x000fe400080006ff */
[----:B------:R-:W-:Y:S02]  /*05a0*/  USHF.L.U32 UR10, UR10, 0x1, URZ ;  /* 0x000000010a0a7899 */ /* 0x000fe400080006ff */
[----:B---3--:R-:W-:Y:S01]  /*05b0*/  ULEA UR5, UR5, UR7, 0x18 ;  /* 0x0000000705057291 */ /* 0x008fe2000f8ec0ff */
[----:B------:R-:W3:Y:S11]  /*05c0*/  FENCE.VIEW.ASYNC.S ;  /* 0x00000000000073c6 */ /* 0x000ef60000000000 */
[----:B---3--:R3:W4:Y:S01]  /*05d0*/  SYNCS.EXCH.64 URZ, [UR5], UR10 ;  /* 0x0000000a05ff75b2 */ /* 0x0087220008000100 */
[----:B------:R3:W1:Y:S01]  /*05e0*/  SYNCS.EXCH.64 URZ, [UR5+0x60], UR10 ;  /* 0x0000600a05ff75b2 */ /* 0x0006620008000100 */
        /* <DEDUP_REMOVED lines=21> */
[----:B------:R3:W1:Y:S02]  /*0740*/  SYNCS.EXCH.64 URZ, [UR5+0xb8], UR10 ;  /* 0x0000b80a05ff75b2 */ /* 0x0006640008000100 */
[----:B---34-:R-:W-:Y:S01]  /*0750*/  NOP ;  /* 0x0000000000007918 */ /* 0x018fe20000000000 */
.L_x_10:
[----:B------:R-:W-:Y:S05]  /*0760*/  BSYNC.RECONVERGENT B0 ;  /* 0x0000000000007941 */ /* 0x000fea0003800200 */
.L_x_9:
[----:B------:R-:W3:Y:S01]  /*0770*/  SHFL.IDX PT, R2, R154, RZ, 0x1f ;  /* 0x00001fff9a027589 */ /* 0x000ee200000e0000 */
[----:B------:R-:W-:Y:S01]  /*0780*/  NOP ;  /* 0x0000000000007918 */ /* 0x000fe20000000000 */
[----:B---3--:R-:W-:-:S13]  /*0790*/  ISETP.NE.AND P0, PT, R2, 0x1, PT ;  /* 0x000000010200780c */ /* 0x008fda0003f05270 */
[----:B------:R-:W-:Y:S05]  /*07a0*/  @P0 BRA `(.L_x_11) ;  /* 0x0000000000480947 */ /* 0x000fea0003800000 */
[----:B------:R-:W3:Y:S01]  /*07b0*/  S2UR UR7, SR_CgaCtaId ;  /* 0x00000000000779c3 */ /* 0x000ee20000008800 */
[----:B------:R-:W-:Y:S01]  /*07c0*/  UMOV UR9, 0x400 ;  /* 0x0000040000097882 */ /* 0x000fe20000000000 */
[----:B------:R-:W-:Y:S01]  /*07d0*/  UMOV UR5, 0x20 ;  /* 0x0000002000057882 */ /* 0x000fe20000000000 */
[----:B------:R-:W-:Y:S01]  /*07e0*/  UMOV UR4, 0x80 ;  /* 0x0000008000047882 */ /* 0x000fe20000000000 */
[----:B------:R-:W-:-:S04]  /*07f0*/  UIADD3 UR10, UPT, UPT, -UR5, 0x100000, URZ ;  /* 0x00100000050a7890 */ /* 0x000fc8000fffe1ff */
[----:B------:R-:W-:Y:S02]  /*0800*/  USHF.L.U32 UR11, UR10, 0xb, URZ ;  /* 0x0000000b0a0b7899 */ /* 0x000fe400080006ff */
[----:B------:R-:W-:Y:S02]  /*0810*/  USHF.L.U32 UR10, UR10, 0x1, URZ ;  /* 0x000000010a0a7899 */ /* 0x000fe400080006ff */
[----:B------:R-:W-:-:S04]  /*0820*/  UIADD3 UR4, UPT, UPT, -UR4, 0x100000, URZ ;  /* 0x0010000004047890 */ /* 0x000fc8000fffe1ff */
[----:B------:R-:W-:Y:S02]  /*0830*/  USHF.L.U32 UR5, UR4, 0xb, URZ ;  /* 0x0000000b04057899 */ /* 0x000fe400080006ff */
[----:B------:R-:W-:Y:S01]  /*0840*/  USHF.L.U32 UR4, UR4, 0x1, URZ ;  /* 0x0000000104047899 */ /* 0x000fe200080006ff */
[----:B------:R-:W-:Y:S01]  /*0850*/  ELECT P0, URZ, PT ;  /* 0x0000000000ff782f */ /* 0x000fe20003800000 */
[----:B---3--:R-:W-:Y:S01]  /*0860*/  ULEA UR7, UR7, UR9, 0x18 ;  /* 0x0000000907077291 */ /* 0x008fe2000f8ec0ff */
[----:B------:R-:W3:Y:S11]  /*0870*/  FENCE.VIEW.ASYNC.S ;  /* 0x00000000000073c6 */ /* 0x000ef60000000000 */
[----:B---3--:R3:W4:Y:S01]  /*0880*/  SYNCS.EXCH.64 URZ, [UR7+0xc0], UR10 ;  /* 0x0000c00a07ff75b2 */ /* 0x0087220008000100 */
[----:B------:R3:W1:Y:S01]  /*0890*/  SYNCS.EXCH.64 URZ, [UR7+0xd0], UR4 ;  /* 0x0000d00407ff75b2 */ /* 0x0006620008000100 */
[----:B------:R3:W1:Y:S01]  /*08a0*/  SYNCS.EXCH.64 URZ, [UR7+0xc8], UR10 ;  /* 0x0000c80a07ff75b2 */ /* 0x0006620008000100 */
[----:B------:R3:W1:Y:S01]  /*08b0*/  SYNCS.EXCH.64 URZ, [UR7+0xd8], UR4 ;  /* 0x0000d80407ff75b2 */ /* 0x0006620008000100 */
[----:B------:R-:W-:Y:S01]  /*08c0*/  NOP ;  /* 0x0000000000007918 */ /* 0x000fe20000000000 */
.L_x_11:
[----:B------:R-:W2:Y:S01]  /*08d0*/  SHFL.IDX PT, R2, R154, RZ, 0x1f ;  /* 0x00001fff9a027589 */ /* 0x000ea200000e0000 */
[----:B------:R-:W-:Y:S01]  /*08e0*/  NOP ;  /* 0x0000000000007918 */ /* 0x000fe20000000000 */
[----:B--2---:R-:W-:-:S13]  /*08f0*/  ISETP.NE.AND P0, PT, R2, 0x3, PT ;  /* 0x000000030200780c */ /* 0x004fda0003f05270 */
[----:B------:R-:W-:Y:S05]  /*0900*/  @P0 BRA `(.L_x_12) ;  /* 0x0000000000300947 */ /* 0x000fea0003800000 */
[----:B---3--:R-:W2:Y:S01]  /*0910*/  S2UR UR5, SR_CgaCtaId ;  /* 0x00000000000579c3 */ /* 0x008ea20000008800 */
[----:B------:R-:W-:Y:S01]  /*0920*/  UMOV UR7, 0x400 ;  /* 0x0000040000077882 */ /* 0x000fe20000000000 */
[----:B------:R-:W-:Y:S01]  /*0930*/  UMOV UR4, 0x20 ;  /* 0x0000002000047882 */ /* 0x000fe20000000000 */
[----:B------:R-:W-:Y:S01]  /*0940*/  ELECT P0, URZ, PT ;  /* 0x0000000000ff782f */ /* 0x000fe20003800000 */
[----:B------:R-:W-:-:S04]  /*0950*/  UIADD3 UR10, UPT, UPT, -UR4, 0x100000, URZ ;  /* 0x00100000040a7890 */ /* 0x000fc8000fffe1ff */
[----:B------:R-:W-:Y:S02]  /*0960*/  USHF.L.U32 UR11, UR10, 0xb, URZ ;  /* 0x0000000b0a0b7899 */ /* 0x000fe400080006ff */
[----:B------:R-:W-:Y:S02]  /*0970*/  USHF.L.U32 UR10, UR10, 0x1, URZ ;  /* 0x000000010a0a7899 */ /* 0x000fe400080006ff */
[----:B--2---:R-:W-:Y:S01]  /*0980*/  ULEA UR5, UR5, UR7, 0x18 ;  /* 0x0000000705057291 */ /* 0x004fe2000f8ec0ff */
[----:B------:R-:W2:Y:S11]  /*0990*/  FENCE.VIEW.ASYNC.S ;  /* 0x00000000000073c6 */ /* 0x000eb60000000000 */
[----:B--2---:R2:W3:Y:S01]  /*09a0*/  SYNCS.EXCH.64 URZ, [UR5+0xe0], UR10 ;  /* 0x0000e00a05ff75b2 */ /* 0x0044e20008000100 */
[----:B------:R2:W1:Y:S01]  /*09b0*/  SYNCS.EXCH.64 URZ, [UR5+0xe8], UR10 ;  /* 0x0000e80a05ff75b2 */ /* 0x0004620008000100 */
[----:B------:R-:W-:Y:S01]  /*09c0*/  NOP ;  /* 0x0000000000007918 */ /* 0x000fe20000000000 */
.L_x_12:
[----:B------:R-:W4:Y:S01]  /*09d0*/  SHFL.IDX PT, R2, R154, RZ, 0x1f ;  /* 0x00001fff9a027589 */ /* 0x000f2200000e0000 */
[----:B------:R-:W-:Y:S01]  /*09e0*/  NOP ;  /* 0x0000000000007918 */ /* 0x000fe20000000000 */
[----:B----4-:R-:W-:-:S13]  /*09f0*/  ISETP.NE.AND P0, PT, R2, 0x4, PT ;  /* 0x000000040200780c */ /* 0x010fda0003f05270 */
[----:B------:R-:W-:Y:S05]  /*0a00*/  @P0 BRA `(.L_x_13) ;  /* 0x00000000004c0947 */ /* 0x000fea0003800000 */
[----:B--23--:R-:W2:Y:S01]  /*0a10*/  S2UR UR5, SR_CgaCtaId ;  /* 0x00000000000579c3 */ /* 0x00cea20000008800 */
[----:B------:R-:W-:Y:S01]  /*0a20*/  UMOV UR9, 0x100 ;  /* 0x0000010000097882 */ /* 0x000fe20000000000 */
[----:B------:R-:W-:Y:S01]  /*0a30*/  UMOV UR7, 0x400 ;  /* 0x0000040000077882 */ /* 0x000fe20000000000 */
[----:B------:R-:W-:Y:S01]  /*0a40*/  USEL UR9, UR9, 0xe0, UP2 ;  /* 0x000000e009097887 */ /* 0x000fe20009000000 */
[----:B------:R-:W-:Y:S01]  /*0a50*/  UMOV UR4, 0x1 ;  /* 0x0000000100047882 */ /* 0x000fe20000000000 */
[----:B------:R-:W-:Y:S01]  /*0a60*/  ELECT P0, URZ, PT ;  /* 0x0000000000ff782f */ /* 0x000fe20003800000 */
[----:B------:R-:W-:-:S04]  /*0a70*/  UIADD3 UR10, UPT, UPT, -UR4, 0x100000, URZ ;  /* 0x00100000040a7890 */ /* 0x000fc8000fffe1ff */
[----:B------:R-:W-:Y:S02]  /*0a80*/  USHF.L.U32 UR11, UR10, 0xb, URZ ;  /* 0x0000000b0a0b7899 */ /* 0x000fe400080006ff */
[----:B------:R-:W-:Y:S02]  /*0a90*/  USHF.L.U32 UR10, UR10, 0x1, URZ ;  /* 0x000000010a0a7899 */ /* 0x000fe400080006ff */
[----:B------:R-:W-:-:S04]  /*0aa0*/  UIADD3 UR12, UPT, UPT, -UR9, 0x100000, URZ ;  /* 0x00100000090c7890 */ /* 0x000fc8000fffe1ff */
[----:B------:R-:W-:Y:S02]  /*0ab0*/  USHF.L.U32 UR13, UR12, 0xb, URZ ;  /* 0x0000000b0c0d7899 */ /* 0x000fe400080006ff */
[----:B------:R-:W-:Y:S02]  /*0ac0*/  USHF.L.U32 UR12, UR12, 0x1, URZ ;  /* 0x000000010c0c7899 */ /* 0x000fe400080006ff */
[----:B--2---:R-:W-:Y:S01]  /*0ad0*/  ULEA UR5, UR5, UR7, 0x18 ;  /* 0x0000000705057291 */ /* 0x004fe2000f8ec0ff */
[----:B------:R-:W2:Y:S11]  /*0ae0*/  FENCE.VIEW.ASYNC.S ;  /* 0x00000000000073c6 */ /* 0x000eb60000000000 */
[----:B--2---:R4:W2:Y:S01]  /*0af0*/  SYNCS.EXCH.64 URZ, [UR5+0xf0], UR10 ;  /* 0x0000f00a05ff75b2 */ /* 0x0048a20008000100 */
[----:B------:R4:W3:Y:S01]  /*0b00*/  SYNCS.EXCH.64 URZ, [UR5+0x100], UR12 ;  /* 0x0001000c05ff75b2 */ /* 0x0008e20008000100 */
[----:B------:R4:W1:Y:S01]  /*0b10*/  SYNCS.EXCH.64 URZ, [UR5+0xf8], UR10 ;  /* 0x0000f80a05ff75b2 */ /* 0x0008620008000100 */
[----:B------:R4:W1:Y:S02]  /*0b20*/  SYNCS.EXCH.64 URZ, [UR5+0x108], UR12 ;  /* 0x0001080c05ff75b2 */ /* 0x0008640008000100 */
[----:B----4-:R-:W-:Y:S01]  /*0b30*/  NOP ;  /* 0x0000000000007918 */ /* 0x010fe20000000000 */
.L_x_13:
[----:B------:R-:W4:Y:S01]  /*0b40*/  SHFL.IDX PT, R2, R154, RZ, 0x1f ;  /* 0x00001fff9a027589 */ /* 0x000f2200000e0000 */
[----:B------:R-:W-:Y:S01]  /*0b50*/  NOP ;  /* 0x0000000000007918 */ /* 0x000fe20000000000 */
[----:B----4-:R-:W-:-:S13]  /*0b60*/  ISETP.NE.AND P0, PT, R2, 0x5, PT ;  /* 0x000000050200780c */ /* 0x010fda0003f05270 */
[----:B------:R-:W-:Y:S05]  /*0b70*/  @P0 BRA `(.L_x_14) ;  /* 0x0000000000580947 */ /* 0x000fea0003800000 */
[----:B---3--:R-:W3:Y:S01]  /*0b80*/  S2UR UR7, SR_CgaCtaId ;  /* 0x00000000000779c3 */ /* 0x008ee20000008800 */
[----:B------:R-:W-:Y:S01]  /*0b90*/  UMOV UR9, 0x400 ;  /* 0x0000040000097882 */ /* 0x000fe20000000000 */
[----:B--2---:R-:W-:Y:S01]  /*0ba0*/  UMOV UR5, 0x1 ;  /* 0x0000000100057882 */ /* 0x004fe20000000000 */
        /* <DEDUP_REMOVED lines=9> */
[----:B------:R-:W2:Y:S11]  /*0c40*/  FENCE.VIEW.ASYNC.S ;  /* 0x00000000000073c6 */ /* 0x000eb60000000000 */
[----:B--2---:R4:W2:Y:S01]  /*0c50*/  SYNCS.EXCH.64 URZ, [UR7+0x110], UR10 ;  /* 0x0001100a07ff75b2 */ /* 0x0048a20008000100 */
[----:B------:R4:W3:Y:S01]  /*0c60*/  SYNCS.EXCH.64 URZ, [UR7+0x130], UR4 ;  /* 0x0001300407ff75b2 */ /* 0x0008e20008000100 */
[----:B------:R4:W1:Y:S01]  /*0c70*/  SYNCS.EXCH.64 URZ, [UR7+0x118], UR10 ;  /* 0x0001180a07ff75b2 */ /* 0x0008620008000100 */
[----:B------:R4:W1:Y:S01]  /*0c80*/  SYNCS.EXCH.64 URZ, [UR7+0x138], UR4 ;  /* 0x0001380407ff75b2 */ /* 0x0008620008000100 */
[----:B------:R4:W1:Y:S01]  /*0c90*/  SYNCS.EXCH.64 URZ, [UR7+0x120], UR10 ;  /* 0x0001200a07ff75b2 */ /* 0x0008620008000100 */
[----:B------:R4:W1:Y:S01]  /*0ca0*/  SYNCS.EXCH.64 URZ, [UR7+0x140], UR4 ;  /* 0x0001400407ff75b2 */ /* 0x0008620008000100 */
[----:B------:R4:W1:Y:S01]  /*0cb0*/  SYNCS.EXCH.64 URZ, [UR7+0x128], UR10 ;  /* 0x0001280a07ff75b2 */ /* 0x0008620008000100 */
[----:B------:R4:W1:Y:S02]  /*0cc0*/  SYNCS.EXCH.64 URZ, [UR7+0x148], UR4 ;  /* 0x0001480407ff75b2 */ /* 0x0008640008000100 */
[----:B----4-:R-:W-:Y:S01]  /*0cd0*/  NOP ;  /* 0x0000000000007918 */ /* 0x010fe20000000000 */
.L_x_14:
[----:B------:R-:W4:Y:S01]  /*0ce0*/  SHFL.IDX PT, R2, R154, RZ, 0x1f ;  /* 0x00001fff9a027589 */ /* 0x000f2200000e0000 */
[----:B------:R-:W-:Y:S01]  /*0cf0*/  NOP ;  /* 0x0000000000007918 */ /* 0x000fe20000000000 */
[----:B----4-:R-:W-:-:S13]  /*0d00*/  ISETP.NE.AND P0, PT, R2, 0x3, PT ;  /* 0x000000030200780c */ /* 0x010fda0003f05270 */
[----:B------:R-:W-:Y:S05]  /*0d10*/  @P0 BRA `(.L_x_15) ;  /* 0x0000000000380947 */ /* 0x000fea0003800000 */
[----:B--23--:R-:W2:Y:S01]  /*0d20*/  S2UR UR5, SR_CgaCtaId ;  /* 0x00000000000579c3 */ /* 0x00cea20000008800 */
        /* <DEDUP_REMOVED lines=13> */
.L_x_15:
[----:B--23--:R-:W2:Y:S01]  /*0e00*/  S2UR UR5, SR_CTAID.X ;  /* 0x00000000000579c3 */ /* 0x00cea20000002500 */
[----:B------:R-:W-:-:S05]  /*0e10*/  CS2R.32 R152, SR_CgaSize ;  /* 0x0000000000987805 */ /* 0x000fca0000008a00 */
[----:B------:R-:W-:-:S05]  /*0e20*/  IMAD R152, R152, -0xa0, RZ ;  /* 0xffffff6098987824 */ /* 0x000fca00078e02ff */
[----:B------:R-:W-:-:S14]  /*0e30*/  R2UR UR9, R152 ;  /* 0x00000000980972ca */ /* 0x000fdc00000e0000 */
[----:B------:R-:W3:Y:S01]  /*0e40*/  LDCU UR9, c[0x0][UR9+0x2b0] ;  /* 0x00005600090977ac */ /* 0x000ee20008000800 */
[----:B------:R-:W-:Y:S01]  /*0e50*/  NOP ;  /* 0x0000000000007918 */ /* 0x000fe20000000000 */
[----:B------:R-:W-:-:S05]  /*0e60*/  CS2R.32 R152, SR_CgaSize ;  /* 0x0000000000987805 */ /* 0x000fca0000008a00 */
[----:B------:R-:W-:-:S05]  /*0e70*/  IMAD R152, R152, -0xa0, RZ ;  /* 0xffffff6098987824 */ /* 0x000fca00078e02ff */
[----:B------:R-:W-:-:S14]  /*0e80*/  R2UR UR7, R152 ;  /* 0x00000000980772ca */ /* 0x000fdc00000e0000 */
[----:B------:R-:W4:Y:S01]  /*0e90*/  LDCU UR7, c[0x0][UR7+0x2b4] ;  /* 0x00005680070777ac */ /* 0x000f220008000800 */
[----:B------:R-:W1:Y:S08]  /*0ea0*/  S2UR UR4, SR_CTAID.Y ;  /* 0x00000000000479c3 */ /* 0x000e700000002600 */
[----:B------:R-:W4:Y:S01]  /*0eb0*/  LDC R9, c[0x0][0xb24] ;  /* 0x0002c900ff097b82 */ /* 0x000f220000000800 */
[----:B--2---:R-:W-:-:S02]  /*0ec0*/  I2FP.F32.U32 R4, UR5 ;  /* 0x0000000500047c45 */ /* 0x004fc40008201000 */
[----:B------:R-:W-:-:S05]  /*0ed0*/  CS2R.32 R5, SR_CgaSize ;  /* 0x0000000000057805 */ /* 0x000fca0000008a00 */
[----:B------:R-:W-:-:S06]  /*0ee0*/  IMAD R5, R5, -0xa0, RZ ;  /* 0xffffff6005057824 */ /* 0x000fcc00078e02ff */
[----:B------:R-:W2:Y:S01]  /*0ef0*/  LDC R5, c[0x0][R5+0x2a0] ;  /* 0x0000a80005057b82 */ /* 0x000ea20000000800 */
[----:B------:R-:W-:Y:S01]  /*0f00*/  MOV R21, UR5 ;  /* 0x0000000500157c02 */ /* 0x000fe20008000f00 */
[----:B---3--:R-:W-:Y:S01]  /*0f10*/  FMUL R4, R4, UR9 ;  /* 0x0000000904047c20 */ /* 0x008fe20008400000 */
[----:B-1----:R-:W-:Y:S02]  /*0f20*/  I2FP.F32.U32 R2, UR4 ;  /* 0x0000000400027c45 */ /* 0x002fe40008201000 */
[----:B------:R-:W-:-:S05]  /*0f30*/  CS2R.32 R3, SR_CgaSize ;  /* 0x0000000000037805 */ /* 0x000fca0000008a00 */
[----:B------:R-:W-:-:S06]  /*0f40*/  IMAD R3, R3, -0xa0, RZ ;  /* 0xffffff6003037824 */ /* 0x000fcc00078e02ff */
[----:B------:R-:W1:Y:S01]  /*0f50*/  LDC R3, c[0x0][R3+0x2a4] ;  /* 0x0000a90003037b82 */ /* 0x000e620000000800 */
[----:B------:R-:W3:Y:S01]  /*0f60*/  F2I.U32.TRUNC.NTZ R152, R4 ;  /* 0x0000000400987305 */ /* 0x000ee2000020f000 */
[----:B------:R-:W-:Y:S01]  /*0f70*/  MOV R20, UR4 ;  /* 0x0000000400147c02 */ /* 0x000fe20008000f00 */
[----:B----4-:R-:W-:-:S05]  /*0f80*/  FMUL R2, R2, UR7 ;  /* 0x0000000702027c20 */ /* 0x010fca0008400000 */
[----:B------:R-:W-:Y:S01]  /*0f90*/  BAR.SYNC.DEFER_BLOCKING 0x0 ;  /* 0x0000000000007b1d */ /* 0x000fe20000010000 */
[----:B------:R-:W-:-:S05]  /*0fa0*/  ISETP.GE.AND P0, PT, R9, 0x1, PT ;  /* 0x000000010900780c */ /* 0x000fca0003f06270 */
[----:B------:R-:W4:Y:S02]  /*0fb0*/  F2I.U32.TRUNC.NTZ R150, R2 ;  /* 0x0000000200967305 */ /* 0x000f24000020f000 */
[----:B------:R-:W1:Y:S01]  /*0fc0*/  S2UR UR36, SR_CTAID.Z ;  /* 0x00000000002479c3 */ /* 0x000e620000002700 */
[----:B---3--:R-:W-:-:S05]  /*0fd0*/  IADD3 R152, PT, PT, -R152, RZ, RZ ;  /* 0x000000ff98987210 */ /* 0x008fca0007ffe1ff */
[----:B--2---:R-:W-:Y:S01]  /*0fe0*/  IMAD R152, R5, R152, UR5 ;  /* 0x0000000505987e24 */ /* 0x004fe2000f8e0298 */
[----:B----4-:R-:W-:-:S05]  /*0ff0*/  IADD3 R150, PT, PT, -R150, RZ, RZ ;  /* 0x000000ff96967210 */ /* 0x010fca0007ffe1ff */
[----:B-1----:R-:W-:Y:S01]  /*1000*/  IMAD R150, R3, R150, UR4 ;  /* 0x0000000403967e24 */ /* 0x002fe2000f8e0296 */
[----:B------:R-:W-:Y:S06]  /*1010*/  @!P0 BRA `(.L_x_16) ;  /* 0x0000000000b88947 */ /* 0x000fec0003800000 */
[----:B------:R-:W1:Y:S01]  /*1020*/  LDC.64 R4, c[0x0][0xb18] ;  /* 0x0002c600ff047b82 */ /* 0x000e620000000a00 */
[----:B------:R-:W-:-:S07]  /*1030*/  ISETP.NE.AND P0, PT, R9, 0x1, PT ;  /* 0x000000010900780c */ /* 0x000fce0003f05270 */
[----:B------:R-:W2:Y:S08]  /*1040*/  LDC R10, c[0x0][0xb0c] ;  /* 0x0002c300ff0a7b82 */ /* 0x000eb00000000800 */
[----:B------:R-:W3:Y:S08]  /*1050*/  LDC R11, c[0x0][0x370] ;  /* 0x0000dc00ff0b7b82 */ /* 0x000ef00000000800 */
[----:B------:R-:W4:Y:S01]  /*1060*/  LDC R12, c[0x0][0x374] ;  /* 0x0000dd00ff0c7b82 */ /* 0x000f220000000800 */
[----:B-1----:R-:W-:-:S07]  /*1070*/  ISETP.NE.AND P1, PT, R4, 0x1, PT ;  /* 0x000000010400780c */ /* 0x002fce0003f25270 */
[----:B------:R-:W3:Y:S01]  /*1080*/  LDC.64 R6, c[0x0][0xb10] ;  /* 0x0002c400ff067b82 */ /* 0x000ee20000000a00 */
[----:B--2---:R-:W-:-:S07]  /*1090*/  ISETP.NE.AND P2, PT, R10, 0x1, PT ;  /* 0x000000010a00780c */ /* 0x004fce0003f45270 */
[----:B------:R-:W1:Y:S08]  /*10a0*/  LDC R8, c[0x0][0xb20] ;  /* 0x0002c800ff087b82 */ /* 0x000e700000000800 */
[----:B------:R-:W2:Y:S01]  /*10b0*/  LDC.64 R2, c[0x0][0xb28] ;  /* 0x0002ca00ff027b82 */ /* 0x000ea20000000a00 */
[----:B----4-:R-:W-:-:S04]  /*10c0*/  IMAD.HI.U32 R13, R12, R5, RZ ;  /* 0x000000050c0d7227 */ /* 0x010fc800078e00ff */
[----:B------:R-:W-:-:S04]  /*10d0*/  IMAD.HI.U32 R5, R20, R5, RZ ;  /* 0x0000000514057227 */ /* 0x000fc800078e00ff */
[----:B---3--:R-:W-:-:S04]  /*10e0*/  IMAD.HI.U32 R14, R11, R6, RZ ;  /* 0x000000060b0e7227 */ /* 0x008fc800078e00ff */
[C---:B------:R-:W-:Y:S01]  /*10f0*/  IMAD.HI.U32 R16, R21.reuse, R6, RZ ;  /* 0x0000000615107227 */ /* 0x040fe200078e00ff */
[-C--:B------:R-:W-:Y:S02]  /*1100*/  @P2 SHF.R.U32.HI R11, RZ, R7.reuse, R14 ;  /* 0x00000007ff0b2219 */ /* 0x080fe4000001160e */
[-C--:B-1----:R-:W-:Y:S02]  /*1110*/  @P1 SHF.R.U32.HI R12, RZ, R8.reuse, R13 ;  /* 0x00000008ff0c1219 */ /* 0x082fe4000001160d */
[----:B------:R-:W-:Y:S02]  /*1120*/  SHF.R.U32.HI R5, RZ, R8, R5 ;  /* 0x00000008ff057219 */ /* 0x000fe40000011605 */
[----:B------:R-:W-:Y:S02]  /*1130*/  SHF.R.U32.HI R16, RZ, R7, R16 ;  /* 0x00000007ff107219 */ /* 0x000fe40000011610 */
[----:B------:R-:W-:Y:S01]  /*1140*/  SEL R5, R20, R5, !P1 ;  /* 0x0000000514057207 */ /* 0x000fe20004800000 */
[----:B--2---:R-:W-:Y:S01]  /*1150*/  IMAD.HI.U32 R14, R12, R2, RZ ;  /* 0x000000020c0e7227 */ /* 0x004fe200078e00ff */
[----:B------:R-:W-:-:S02]  /*1160*/  SEL R7, R21, R16, !P2 ;  /* 0x0000001015077207 */ /* 0x000fc40005000000 */
[----:B------:R-:W-:Y:S01]  /*1170*/  IADD3 R13, PT, PT, -R5, RZ, RZ ;  /* 0x000000ff050d7210 */ /* 0x000fe20007ffe1ff */
[----:B------:R-:W-:Y:S01]  /*1180*/  IMAD.HI.U32 R6, R11, R2, RZ ;  /* 0x000000020b067227 */ /* 0x000fe200078e00ff */
[----:B------:R-:W-:-:S03]  /*1190*/  @P0 SHF.R.U32.HI R12, RZ, R3, R14 ;  /* 0x00000003ff0c0219 */ /* 0x000fc6000001160e */
[----:B------:R-:W-:Y:S01]  /*11a0*/  IMAD R13, R4, R13, R20 ;  /* 0x0000000d040d7224 */ /* 0x000fe200078e0214 */
[----:B------:R-:W-:Y:S01]  /*11b0*/  @P0 SHF.R.U32.HI R11, RZ, R3, R6 ;  /* 0x00000003ff0b0219 */ /* 0x000fe20000011606 */
[----:B------:R-:W-:-:S04]  /*11c0*/  IMAD R12, R12, R9, RZ ;  /* 0x000000090c0c7224 */ /* 0x000fc800078e02ff */
[----:B------:R-:W-:Y:S01]  /*11d0*/  IMAD R6, R11, R9, RZ ;  /* 0x000000090b067224 */ /* 0x000fe200078e02ff */
[----:B------:R-:W-:-:S04]  /*11e0*/  ISETP.GE.AND P1, PT, R5, R12, PT ;  /* 0x0000000c0500720c */ /* 0x000fc80003f26270 */
[----:B------:R-:W-:Y:S01]  /*11f0*/  ISETP.GE.OR P1, PT, R7, R6, P1 ;  /* 0x000000060700720c */ /* 0x000fe20000f26670 */
[----:B------:R-:W-:-:S05]  /*1200*/  IMAD.HI.U32 R6, R5, R2, RZ ;  /* 0x0000000205067227 */ /* 0x000fca00078e00ff */
[----:B------:R-:W-:-:S04]  /*1210*/  SHF.R.U32.HI R6, RZ, R3, R6 ;  /* 0x00000003ff067219 */ /* 0x000fc80000011606 */
[----:B------:R-:W-:-:S03]  /*1220*/  SEL R6, R5, R6, !P0 ;  /* 0x0000000605067207 */ /* 0x000fc60004000000 */
[----:B------:R-:W-:Y:S01]  /*1230*/  @!P1 IMAD.HI.U32 R8, R7, R2, RZ ;  /* 0x0000000207089227 */ /* 0x000fe200078e00ff */
[----:B------:R-:W-:-:S04]  /*1240*/  IADD3 R2, PT, PT, -R6, RZ, RZ ;  /* 0x000000ff06027210 */ /* 0x000fc80007ffe1ff */
[----:B------:R-:W-:Y:S01]  /*1250*/  @!P1 SHF.R.U32.HI R8, RZ, R3, R8 ;  /* 0x00000003ff089219 */ /* 0x000fe20000011608 */
[----:B------:R-:W-:-:S03]  /*1260*/  IMAD R2, R9, R2, R5 ;  /* 0x0000000209027224 */ /* 0x000fc600078e0205 */
[----:B------:R-:W-:-:S05]  /*1270*/  @!P1 SEL R3, R7, R8, !P0 ;  /* 0x0000000807039207 */ /* 0x000fca0004000000 */
[--C-:B------:R-:W-:Y:S02]  /*1280*/  @!P1 IMAD.IADD R6, R6, 0x1, -R3.reuse ;  /* 0x0000000106069824 */ /* 0x100fe400078e0a03 */
[----:B------:R-:W-:Y:S01]  /*1290*/  @!P1 IMAD R3, R2, R11, R3 ;  /* 0x0000000b02039224 */ /* 0x000fe200078e0203 */
[----:B------:R-:W-:Y:S01]  /*12a0*/  IADD3 R2, PT, PT, -R7, RZ, RZ ;  /* 0x000000ff07027210 */ /* 0x000fe20007ffe1ff */
[----:B------:R-:W-:Y:S02]  /*12b0*/  @!P1 IMAD R5, R6, R9, R7 ;  /* 0x0000000906059224 */ /* 0x000fe400078e0207 */
[----:B------:R-:W-:Y:S02]  /*12c0*/  @!P1 IMAD.MOV.U32 R7, RZ, RZ, R3 ;  /* 0x000000ffff079224 */ /* 0x000fe400078e0003 */
[----:B------:R-:W-:Y:S02]  /*12d0*/  IMAD R2, R10, R2, R21 ;  /* 0x000000020a027224 */ /* 0x000fe400078e0215 */
[----:B------:R-:W-:-:S02]  /*12e0*/  IMAD R20, R5, R4, R13 ;  /* 0x0000000405147224 */ /* 0x000fc400078e020d */
[----:B------:R-:W-:Y:S02]  /*12f0*/  IMAD R21, R7, R10, R2 ;  /* 0x0000000a07157224 */ /* 0x000fe400078e0202 */
.L_x_16:
[----:B------:R-:W1:Y:S01]  /*1300*/  LDCU UR4, c[0x0][0xb30] ;  /* 0x00016600ff0477ac */ /* 0x000e620008000800 */
[----:B------:R-:W2:Y:S08]  /*1310*/  S2UR UR37, SR_CgaCtaId ;  /* 0x00000000002579c3 */ /* 0x000eb00000008800 */
[----:B------:R-:W3:Y:S01]  /*1320*/  LDC R72, c[0x0][0xb24] ;  /* 0x0002c900ff487b82 */ /* 0x000ee20000000800 */
[----:B-1----:R-:W-:-:S09]  /*1330*/  UISETP.NE.AND UP1, UPT, UR4, 0x1, UPT ;  /* 0x000000010400788c */ /* 0x002fd2000bf25270 */
[----:B--2---:R-:W-:Y:S05]  /*1340*/  BRA.U UP1, `(.L_x_17) ;  /* 0x0000000101407547 */ /* 0x004fea000b800000 */
[----:B------:R-:W1:Y:S08]  /*1350*/  LDC.64 R4, c[0x0][0xb10] ;  /* 0x0002c400ff047b82 */ /* 0x000e700000000a00 */
[----:B------:R-:W2:Y:S08]  /*1360*/  LDC.64 R2, c[0x0][0xb18] ;  /* 0x0002c600ff027b82 */ /* 0x000eb00000000a00 */
[----:B------:R-:W4:Y:S08]  /*1370*/  LDC R6, c[0x0][0xb20] ;  /* 0x0002c800ff067b82 */ /* 0x000f300000000800 */
[----:B------:R-:W3:Y:S01]  /*1380*/  LDC R8, c[0x0][0xb0c] ;  /* 0x0002c300ff087b82 */ /* 0x000ee20000000800 */
[----:B-1----:R-:W-:-:S05]  /*1390*/  IMAD.HI.U32 R4, R21, R4, RZ ;  /* 0x0000000415047227 */ /* 0x002fca00078e00ff */
[----:B------:R-:W-:Y:S01]  /*13a0*/  SHF.R.U32.HI R4, RZ, R5, R4 ;  /* 0x00000005ff047219 */ /* 0x000fe20000011604 */
[----:B--2---:R-:W-:Y:S01]  /*13b0*/  IMAD.HI.U32 R3, R20, R3, RZ ;  /* 0x0000000314037227 */ /* 0x004fe200078e00ff */
[----:B------:R-:W-:-:S04]  /*13c0*/  ISETP.NE.AND P0, PT, R2, 0x1, PT ;  /* 0x000000010200780c */ /* 0x000fc80003f05270 */
[----:B----4-:R-:W-:-:S04]  /*13d0*/  SHF.R.U32.HI R3, RZ, R6, R3 ;  /* 0x00000006ff037219 */ /* 0x010fc80000011603 */
[----:B------:R-:W-:Y:S02]  /*13e0*/  SEL R3, R20, R3, !P0 ;  /* 0x0000000314037207 */ /* 0x000fe40004000000 */
[----:B---3--:R-:W-:-:S04]  /*13f0*/  ISETP.NE.AND P1, PT, R8, 0x1, PT ;  /* 0x000000010800780c */ /* 0x008fc80003f25270 */
[----:B------:R-:W-:-:S05]  /*1400*/  SEL R4, R21, R4, !P1 ;  /* 0x0000000415047207 */ /* 0x000fca0004800000 */
[----:B------:R-:W-:Y:S02]  /*1410*/  IMAD.IADD R5, R3, 0x1, -R4 ;  /* 0x0000000103057824 */ /* 0x000fe400078e0a04 */
[----:B------:R-:W-:Y:S02]  /*1420*/  IMAD.IADD R3, R4, 0x1, -R3 ;  /* 0x0000000104037824 */ /* 0x000fe400078e0a03 */
[----:B------:R-:W-:Y:S02]  /*1430*/  IMAD R21, R5, R8, R21 ;  /* 0x0000000805157224 */ /* 0x000fe400078e0215 */
[----:B------:R-:W-:-:S07]  /*1440*/  IMAD R20, R3, R2, R20 ;  /* 0x0000000203147224 */ /* 0x000fce00078e0214 */
.L_x_17:
[----:B------:R-:W-:Y:S01]  /*1450*/  BAR.SYNC.DEFER_BLOCKING 0x0 ;  /* 0x0000000000007b1d */ /* 0x000fe20000010000 */
[----:B------:R-:W-:Y:S01]  /*1460*/  UISETP.NE.AND UP1, UPT, UR8, 0x2, UPT ;  /* 0x000000020800788c */ /* 0x000fe2000bf25270 */
[----:B------:R-:W-:Y:S02]  /*1470*/  ISETP.NE.OR P5, PT, R0, 0x2, !P5 ;  /* 0x000000020000780c */ /* 0x000fe40006fa5670 */
[----:B------:R-:W-:-:S06]  /*1480*/  LOP3.LUT R2, R167, 0x1f, RZ, 0xc0, !PT ;  /* 0x0000001fa7027812 */ /* 0x000fcc00078ec0ff */
[----:B------:R-:W-:Y:S05]  /*1490*/  BRA.U UP1, `(.L_x_18) ;  /* 0x0000001501787547 */ /* 0x000fea000b800000 */
[----:B------:R-:W1:Y:S01]  /*14a0*/  LDCU UR13, c[0x0][0x38c] ;  /* 0x00007180ff0d77ac */ /* 0x000e620008000800 */
[----:B------:R-:W2:Y:S01]  /*14b0*/  LDC R9, c[0x0][0x370] ;  /* 0x0000dc00ff097b82 */ /* 0x000ea20000000800 */
[----:B------:R-:W-:Y:S01]  /*14c0*/  PLOP3.LUT P1, PT, PT, PT, UP2, 0x80, 0x8 ;  /* 0x000000000008781c */ /* 0x000fe20003f2f028 */
[----:B------:R-:W-:Y:S01]  /*14d0*/  HFMA2 R12, -RZ, RZ, 0, 0 ;  /* 0x00000000ff0c7431 */ /* 0x000fe200000001ff */
[----:B------:R-:W-:Y:S01]  /*14e0*/  ISETP.EQ.OR P4, PT, R2, RZ, P5 ;  /* 0x000000ff0200720c */ /* 0x000fe20002f82670 */
[----:B------:R-:W-:Y:S01]  /*14f0*/  IMAD.MOV.U32 R15, RZ, RZ, 0x1 ;  /* 0x00000001ff0f7424 */ /* 0x000fe200078e00ff */
[----:B------:R-:W-:Y:S01]  /*1500*/  PLOP3.LUT P1, PT, P1, PT, PT, 0x8, 0x80 ;  /* 0x000000000080781c */ /* 0x000fe20000f2e170 */
[----:B------:R-:W-:Y:S01]  /*1510*/  IMAD.MOV.U32 R14, RZ, RZ, RZ ;  /* 0x000000ffff0e7224 */ /* 0x000fe200078e00ff */
[----:B------:R-:W-:Y:S01]  /*1520*/  MOV R8, 0x1 ;  /* 0x0000000100087802 */ /* 0x000fe20000000f00 */
[----:B------:R-:W4:Y:S01]  /*1530*/  LDC R0, c[0x0][0x374] ;  /* 0x0000dd00ff007b82 */ /* 0x000f220000000800 */
[----:B------:R-:W-:Y:S01]  /*1540*/  IMAD.MOV.U32 R10, RZ, RZ, RZ ;  /* 0x000000ffff0a7224 */ /* 0x000fe200078e00ff */
[----:B------:R-:W2:Y:S01]  /*1550*/  LDCU.64 UR22, c[0x0][0x348] ;  /* 0x00006900ff1677ac */ /* 0x000ea20008000a00 */
[----:B------:R-:W-:Y:S01]  /*1560*/  UMOV UR6, URZ ;  /* 0x000000ff00067c82 */ /* 0x000fe20008000000 */
[----:B-1----:R-:W-:-:S04]  /*1570*/  UIADD3 UR5, UPT, UPT, UR13, 0x3f, URZ ;  /* 0x0000003f0d057890 */ /* 0x002fc8000fffe0ff */
[----:B------:R-:W-:-:S04]  /*1580*/  USHF.R.S32.HI UR4, URZ, 0x1f, UR5 ;  /* 0x0000001fff047899 */ /* 0x000fc80008011405 */
[----:B------:R-:W-:-:S04]  /*1590*/  ULEA.HI UR4, UR4, UR5, URZ, 0x6 ;  /* 0x0000000504047291 */ /* 0x000fc8000f8f30ff */
[----:B------:R-:W-:Y:S02]  /*15a0*/  USHF.R.S32.HI UR15, URZ, 0x6, UR4 ;  /* 0x00000006ff0f7899 */ /* 0x000fe40008011404 */
[----:B------:R-:W-:Y:S02]  /*15b0*/  UIADD3 UR4, UPT, UPT, UR13, -0x1, URZ ;  /* 0xffffffff0d047890 */ /* 0x000fe4000fffe0ff */
[----:B------:R-:W-:Y:S02]  /*15c0*/  UISETP.LT.U32.AND UP0, UPT, UR15, 0xc, UPT ;  /* 0x0000000c0f00788c */ /* 0x000fe4000bf01070 */
[----:B------:R-:W-:Y:S02]  /*15d0*/  UISETP.GE.U32.AND UP1, UPT, UR4, -0x7f, UPT ;  /* 0xffffff810400788c */ /* 0x000fe4000bf26070 */
[----:B------:R-:W-:Y:S02]  /*15e0*/  USEL UR14, UR15, 0xc, UP0 ;  /* 0x0000000c0f0e7887 */ /* 0x000fe40008000000 */
[----:B------:R-:W-:-:S02]  /*15f0*/  UIADD3 UR13, UPT, UPT, UR13, 0x7e, URZ ;  /* 0x0000007e0d0d7890 */ /* 0x000fc4000fffe0ff */
[----:B------:R-:W-:Y:S02]  /*1600*/  UIADD3 UR5, UPT, UPT, UR14, -0x1, URZ ;  /* 0xffffffff0e057890 */ /* 0x000fe4000fffe0ff */
[----:B------:R-:W-:-:S03]  /*1610*/  UIADD3 UR7, UPT, UPT, UR15, -UR14, URZ ;  /* 0x8000000e0f077290 */ /* 0x000fc6000fffe0ff */
[----:B------:R-:W-:-:S04]  /*1620*/  @UP1 UIADD3 UR5, UPT, UPT, UR14, URZ, URZ ;  /* 0x000000ff0e051290 */ /* 0x000fc8000fffe0ff */
[----:B--2---:R-:W-:-:S12]  /*1630*/  UIADD3 UR5, UPT, UPT, UR5, 0x1, URZ ;  /* 0x0000000105057890 */ /* 0x004fd8000fffe0ff */
.L_x_36:
[----:B------:R-:W-:Y:S01]  /*1640*/  UISETP.NE.AND UP0, UPT, UR37, URZ, UPT ;  /* 0x000000ff2500728c */ /* 0x000fe2000bf05270 */
[----:B------:R-:W1:Y:S08]  /*1650*/  S2UR UR37, SR_CgaCtaId ;  /* 0x00000000002579c3 */ /* 0x000e700000008800 */
[----:B------:R-:W-:Y:S05]  /*1660*/  BRA.U UP0, `(.L_x_19) ;  /* 0x0000000100347547 */ /* 0x000fea000b800000 */
[----:B------:R-:W2:Y:S01]  /*1670*/  S2R R2, SR_CgaCtaId ;  /* 0x0000000000027919 */ /* 0x000ea20000008800 */
[----:B------:R-:W-:-:S04]  /*1680*/  MOV R3, 0x400 ;  /* 0x0000040000037802 */ /* 0x000fc80000000f00 */
[----:B--2---:R-:W-:Y:S02]  /*1690*/  LEA R3, R2, R3, 0x18 ;  /* 0x0000000302037211 */ /* 0x004fe400078ec0ff */
[----:B------:R-:W-:-:S03]  /*16a0*/  SHF.L.U32 R2, R8, 0x1f, RZ ;  /* 0x0000001f08027819 */ /* 0x000fc600000006ff */
[----:B------:R-:W-:-:S04]  /*16b0*/  IMAD R3, R10, 0x8, R3 ;  /* 0x000000080a037824 */ /* 0x000fc800078e0203 */
[----:B------:R-:W2:Y:S02]  /*16c0*/  SYNCS.PHASECHK.TRANS64.TRYWAIT P0, [R3+URZ+0x160], R2 ;  /* 0x00016002030075a7 */ /* 0x000ea400080011ff */
[----:B--2---:R-:W-:Y:S05]  /*16d0*/  @!P0 BRA `(.L_x_20) ;  /* 0x0000007000388947 */ /* 0x004fea0003800000 */
.L_x_114:
[----:B------:R-:W-:Y:S01]  /*16e0*/  VIADD R10, R10, 0x1 ;  /* 0x000000010a0a7836 */ /* 0x000fe20000000000 */
[----:B------:R2:W-:Y:S04]  /*16f0*/  SYNCS.ARRIVE.TRANS64.A1T0 RZ, [R3+URZ+0x150], RZ ;  /* 0x000150ff03ff79a7 */ /* 0x0005e800081000ff */
[----:B------:R-:W-:-:S04]  /*1700*/  ISETP.NE.AND P0, PT, R10, 0x2, PT ;  /* 0x000000020a00780c */ /* 0x000fc80003f05270 */
[----:B------:R-:W-:Y:S02]  /*1710*/  SEL R10, R10, RZ, P0 ;  /* 0x000000ff0a0a7207 */ /* 0x000fe40000000000 */
[----:B--2---:R-:W-:-:S04]  /*1720*/  SEL R3, RZ, 0x1, P0 ;  /* 0x00000001ff037807 */ /* 0x004fc80000000000 */
[----:B------:R-:W-:-:S07]  /*1730*/  LOP3.LUT R8, R8, R3, RZ, 0x3c, !PT ;  /* 0x0000000308087212 */ /* 0x000fce00078e3cff */
.L_x_19:
[----:B------:R-:W-:Y:S01]  /*1740*/  UMOV UR4, 0x400 ;  /* 0x0000040000047882 */ /* 0x000fe20000000000 */
[----:B------:R-:W-:Y:S01]  /*1750*/  SHF.L.U32 R2, R15, 0x1f, RZ ;  /* 0x0000001f0f027819 */ /* 0x000fe200000006ff */
[----:B-1----:R-:W-:Y:S01]  /*1760*/  ULEA UR4, UR37, UR4, 0x18 ;  /* 0x0000000425047291 */ /* 0x002fe2000f8ec0ff */
[----:B------:R-:W-:Y:S01]  /*1770*/  R2UR UR35, R21 ;  /* 0x00000000152372ca */ /* 0x000fe200000e0000 */
[----:B------:R-:W-:Y:S01]  /*1780*/  UISETP.GE.U32.AND UP0, UPT, UR13, 0x7f, UPT ;  /* 0x0000007f0d00788c */ /* 0x000fe2000bf06070 */
[----:B------:R-:W-:Y:S01]  /*1790*/  R2UR UR11, R20 ;  /* 0x00000000140b72ca */ /* 0x000fe200000e0000 */
[----:B------:R-:W-:Y:S01]  /*17a0*/  ULEA UR8, UR6, UR4, 0x3 ;  /* 0x0000000406087291 */ /* 0x000fe2000f8e18ff */
[----:B------:R-:W-:-:S08]  /*17b0*/  UMOV UR24, URZ ;  /* 0x000000ff00187c82 */ /* 0x000fd00008000000 */
[----:B------:R1:W2:Y:S01]  /*17c0*/  SYNCS.PHASECHK.TRANS64.TRYWAIT P0, [UR8+0x60], R2 ;  /* 0x00006002ff0075a7 */ /* 0x0002a20008001108 */
[----:B------:R-:W-:Y:S02]  /*17d0*/  USHF.L.U32 UR35, UR35, 0x7, URZ ;  /* 0x0000000723237899 */ /* 0x000fe400080006ff */
[----:B------:R-:W-:Y:S01]  /*17e0*/  USHF.L.U32 UR11, UR11, 0x7, URZ ;  /* 0x000000070b0b7899 */ /* 0x000fe200080006ff */
[----:B------:R-:W-:Y:S11]  /*17f0*/  BRA.U !UP0, `(.L_x_21) ;  /* 0x0000000108a47547 */ /* 0x000ff6000b800000 */
[----:B------:R-:W-:Y:S01]  /*1800*/  UMOV UR16, URZ ;  /* 0x000000ff00107c82 */ /* 0x000fe20008000000 */
[----:B------:R-:W-:-:S05]  /*1810*/  UMOV UR17, UR6 ;  /* 0x0000000600117c82 */ /* 0x000fca0008000000 */
.L_x_26:
[----:B-1----:R-:W-:Y:S01]  /*1820*/  ULEA UR33, UR17, UR4, 0x3 ;  /* 0x0000000411217291 */ /* 0x002fe2000f8e18ff */
[----:B--2---:R-:W-:Y:S01]  /*1830*/  @!P5 MOV R3, 0x4000 ;  /* 0x000040000003d802 */ /* 0x004fe20000000f00 */
[----:B--2---:R-:W-:Y:S10]  /*1840*/  @P0 BRA `(.L_x_22) ;  /* 0x00000000000c0947 */ /* 0x004ff40003800000 */
[----:B------:R-:W-:-:S04]  /*1850*/  SHF.L.U32 R5, R15, 0x1f, RZ ;  /* 0x0000001f0f057819 */ /* 0x000fc800000006ff */
[----:B------:R-:W2:Y:S02]  /*1860*/  SYNCS.PHASECHK.TRANS64.TRYWAIT P0, [UR33+0x60], R5 ;  /* 0x00006005ff0075a7 */ /* 0x000ea40008001121 */
[----:B--2---:R-:W-:Y:S05]  /*1870*/  @!P0 BRA `(.L_x_23) ;  /* 0x0000006c00e48947 */ /* 0x004fea0003800000 */
.L_x_22:
[----:B------:R2:W-:Y:S01]  /*1880*/  @!P5 SYNCS.ARRIVE.TRANS64 RZ, [UR33], R3 ;  /* 0x00000003ffffd9a7 */ /* 0x0005e20008000021 */
[----:B------:R-:W-:Y:S04]  /*1890*/  BSSY.RECONVERGENT B0, `(.L_x_24) ;  /* 0x0000003000007945 */ /* 0x000fe80003800200 */
[----:B------:R-:W-:Y:S05]  /*18a0*/  @P4 BRA `(.L_x_25) ;  /* 0x0000000000044947 */ /* 0x000fea0003800000 */
[----:B------:R-:W-:Y:S05]  /*18b0*/  BPT.TRAP 0x1 ;  /* 0x000000040000795c */ /* 0x000fea0000300000 */
.L_x_25:
[----:B------:R-:W-:Y:S05]  /*18c0*/  BSYNC.RECONVERGENT B0 ;  /* 0x0000000000007941 */ /* 0x000fea0003800200 */
.L_x_24:
[----:B------:R-:W-:Y:S02]  /*18d0*/  UIADD3 UR6, UPT, UPT, UR17, 0x1, URZ ;  /* 0x0000000111067890 */ /* 0x000fe4000fffe0ff */
[----:B------:R-:W-:Y:S02]  /*18e0*/  UIADD3 UR26, UP1, UPT, UR22, 0x80, URZ ;  /* 0x00000080161a7890 */ /* 0x000fe4000ff3e0ff */
[----:B------:R-:W-:Y:S02]  /*18f0*/  UISETP.NE.AND UP0, UPT, UR6, 0xc, UPT ;  /* 0x0000000c0600788c */ /* 0x000fe4000bf05270 */
[----:B------:R-:W-:Y:S02]  /*1900*/  USHF.L.U32 UR34, UR16, 0x6, URZ ;  /* 0x0000000610227899 */ /* 0x000fe400080006ff */
[----:B------:R-:W-:Y:S02]  /*1910*/  USEL UR9, URZ, 0x1, UP0 ;  /* 0x00000001ff097887 */ /* 0x000fe40008000000 */
[----:B------:R-:W-:-:S02]  /*1920*/  USEL UR6, UR6, URZ, UP0 ;  /* 0x000000ff06067287 */ /* 0x000fc40008000000 */
[----:B------:R-:W-:Y:S02]  /*1930*/  UIADD3 UR20, UP0, UPT, UR22, 0x180, URZ ;  /* 0x0000018016147890 */ /* 0x000fe4000ff1e0ff */
[----:B------:R-:W-:Y:S01]  /*1940*/  ULEA UR8, UR6, UR4, 0x3 ;  /* 0x0000000406087291 */ /* 0x000fe2000f8e18ff */
[----:B------:R-:W-:Y:S01]  /*1950*/  LOP3.LUT R15, R15, UR9, RZ, 0x3c, !PT ;  /* 0x000000090f0f7c12 */ /* 0x000fe2000f8e3cff */
[----:B------:R-:W-:Y:S02]  /*1960*/  UIADD3.X UR27, UPT, UPT, URZ, UR23, URZ, UP1, !UPT ;  /* 0x00000017ff1b7290 */ /* 0x000fe40008ffe4ff */
[----:B------:R-:W-:Y:S01]  /*1970*/  UIADD3.X UR21, UPT, UPT, URZ, UR23, URZ, UP0, !UPT ;  /* 0x00000017ff157290 */ /* 0x000fe200087fe4ff */
[----:B-1----:R-:W-:Y:S01]  /*1980*/  SHF.L.U32 R2, R15, 0x1f, RZ ;  /* 0x0000001f0f027819 */ /* 0x002fe200000006ff */
[----:B------:R-:W-:Y:S01]  /*1990*/  UMOV UR18, 0x0 ;  /* 0x0000000000127882 */ /* 0x000fe20000000000 */
[----:B------:R-:W-:Y:S01]  /*19a0*/  UMOV UR19, 0x10000000 ;  /* 0x1000000000137882 */ /* 0x000fe20000000000 */
[----:B------:R-:W-:Y:S01]  /*19b0*/  UMOV UR12, UR36 ;  /* 0x00000024000c7c82 */ /* 0x000fe20008000000 */
[----:B------:R1:W1:Y:S01]  /*19c0*/  SYNCS.PHASECHK.TRANS64.TRYWAIT P0, [UR8+0x60], R2 ;  /* 0x00006002ff0075a7 */ /* 0x0002620008001108 */
[----:B------:R-:W-:Y:S01]  /*19d0*/  ULEA UR8, UR17, UR4, 0xd ;  /* 0x0000000411087291 */ /* 0x000fe2000f8e68ff */
[----:B------:R-:W-:Y:S01]  /*19e0*/  UMOV UR9, UR33 ;  /* 0x0000002100097c82 */ /* 0x000fe20008000000 */
[----:B------:R-:W-:-:S02]  /*19f0*/  UMOV UR10, UR34 ;  /* 0x00000022000a7c82 */ /* 0x000fc40008000000 */
[----:B------:R-:W-:Y:S02]  /*1a00*/  UIADD3 UR32, UPT, UPT, UR8, 0x8400, URZ ;  /* 0x0000840008207890 */ /* 0x000fe4000fffe0ff */
[----:B------:R-:W-:Y:S02]  /*1a10*/  UIADD3 UR8, UPT, UPT, UR8, 0x20400, URZ ;  /* 0x0002040008087890 */ /* 0x000fe4000fffe0ff */
[----:B------:R-:W-:Y:S01]  /*1a20*/  UIADD3 UR16, UPT, UPT, UR16, 0x1, URZ ;  /* 0x0000000110107890 */ /* 0x000fe2000fffe0ff */
[----:B------:R-:W-:Y:S01]  /*1a30*/  UMOV UR24, UR5 ;  /* 0x0000000500187c82 */ /* 0x000fe20008000000 */
[----:B------:R-:W-:Y:S02]  /*1a40*/  UMOV UR17, UR6 ;  /* 0x0000000600117c82 */ /* 0x000fe40008000000 */
[----:B------:R-:W-:Y:S01]  /*1a50*/  UISETP.NE.AND UP0, UPT, UR16, UR5, UPT ;  /* 0x000000051000728c */ /* 0x000fe2000bf05270 */
[----:B------:R1:W-:Y:S02]  /*1a60*/  UTMALDG.3D [UR32], [UR26], desc[UR18] ;  /* 0x000012201a0075b4 */ /* 0x0003e40008011000 */
[----:B------:R1:W-:Y:S06]  /*1a70*/  UTMALDG.3D [UR8], [UR20], desc[UR18] ;  /* 0x00001208140075b4 */ /* 0x0003ec0008011000 */
[----:B------:R-:W-:Y:S05]  /*1a80*/  BRA.U UP0, `(.L_x_26) ;  /* 0xfffffffd00647547 */ /* 0x000fea000b83ffff */
.L_x_21:
[----:B-1----:R-:W-:Y:S01]  /*1a90*/  ULEA UR8, UR6, UR4, 0x3 ;  /* 0x0000000406087291 */ /* 0x002fe2000f8e18ff */
[----:B------:R-:W-:Y:S01]  /*1aa0*/  SHF.L.U32 R2, R15, 0x1f, RZ ;  /* 0x0000001f0f027819 */ /* 0x000fe200000006ff */
[----:B------:R-:W-:Y:S01]  /*1ab0*/  @!P1 SYNCS.ARRIVE.TRANS64.A1T0 RZ, [UR4+0xe8], RZ ;  /* 0x0000e8ffffff99a7 */ /* 0x000fe20008100004 */
[----:B------:R-:W-:-:S06]  /*1ac0*/  UISETP.GT.AND UP0, UPT, UR15, UR14, UPT ;  /* 0x0000000e0f00728c */ /* 0x000fcc000bf04270 */
[----:B--2---:R1:W2:Y:S03]  /*1ad0*/  SYNCS.PHASECHK.TRANS64.TRYWAIT P0, [UR8+0x60], R2 ;  /* 0x00006002ff0075a7 */ /* 0x0042a60008001108 */
[----:B------:R-:W-:Y:S05]  /*1ae0*/  BRA.U !UP0, `(.L_x_27) ;  /* 0x0000000108a87547 */ /* 0x000fea000b800000 */
[----:B------:R-:W-:Y:S01]  /*1af0*/  UIADD3 UR21, UPT, UPT, UR7, UR24, URZ ;  /* 0x0000001807157290 */ /* 0x000fe2000fffe0ff */
[----:B------:R-:W-:-:S11]  /*1b00*/  UMOV UR25, UR6 ;  /* 0x0000000600197c82 */ /* 0x000fd60008000000 */
.L_x_32:
[----:B-1----:R-:W-:Y:S01]  /*1b10*/  ULEA UR17, UR25, UR4, 0x3 ;  /* 0x0000000419117291 */ /* 0x002fe2000f8e18ff */
[----:B--2---:R-:W-:Y:S01]  /*1b20*/  @!P5 MOV R3, 0x4000 ;  /* 0x000040000003d802 */ /* 0x004fe20000000f00 */
[----:B--2---:R-:W-:Y:S10]  /*1b30*/  @P0 BRA `(.L_x_28) ;  /* 0x00000000000c0947 */ /* 0x004ff40003800000 */
[----:B------:R-:W-:-:S04]  /*1b40*/  SHF.L.U32 R5, R15, 0x1f, RZ ;  /* 0x0000001f0f057819 */ /* 0x000fc800000006ff */
[----:B------:R-:W2:Y:S02]  /*1b50*/  SYNCS.PHASECHK.TRANS64.TRYWAIT P0, [UR17+0x60], R5 ;  /* 0x00006005ff0075a7 */ /* 0x000ea40008001111 */
[----:B--2---:R-:W-:Y:S05]  /*1b60*/  @!P0 BRA `(.L_x_29) ;  /* 0x0000006c00408947 */ /* 0x004fea0003800000 */
.L_x_28:
[----:B------:R2:W-:Y:S01]  /*1b70*/  @!P5 SYNCS.ARRIVE.TRANS64 RZ, [UR17], R3 ;  /* 0x00000003ffffd9a7 */ /* 0x0005e20008000011 */
[----:B------:R-:W-:Y:S04]  /*1b80*/  BSSY.RECONVERGENT B0, `(.L_x_30) ;  /* 0x0000003000007945 */ /* 0x000fe80003800200 */
[----:B------:R-:W-:Y:S05]  /*1b90*/  @P4 BRA `(.L_x_31) ;  /* 0x0000000000044947 */ /* 0x000fea0003800000 */
[----:B------:R-:W-:Y:S05]  /*1ba0*/  BPT.TRAP 0x1 ;  /* 0x000000040000795c */ /* 0x000fea0000300000 */
.L_x_31:
[----:B------:R-:W-:Y:S05]  /*1bb0*/  BSYNC.RECONVERGENT B0 ;  /* 0x0000000000007941 */ /* 0x000fea0003800200 */
.L_x_30:
        /* <DEDUP_REMOVED lines=20> */
[----:B------:R-:W-:Y:S01]  /*1d00*/  UIADD3 UR8, UPT, UPT, UR8, 0x20400, URZ ;  /* 0x0002040008087890 */ /* 0x000fe2000fffe0ff */
[----:B------:R-:W-:Y:S01]  /*1d10*/  UMOV UR9, UR17 ;  /* 0x0000001100097c82 */ /* 0x000fe20008000000 */
[----:B------:R-:W-:Y:S01]  /*1d20*/  UMOV UR10, UR18 ;  /* 0x00000012000a7c82 */ /* 0x000fe20008000000 */
[----:B------:R-:W-:Y:S01]  /*1d30*/  UIADD3 UR24, UPT, UPT, UR24, 0x1, URZ ;  /* 0x0000000118187890 */ /* 0x000fe2000fffe0ff */
[----:B------:R-:W-:-:S03]  /*1d40*/  UMOV UR25, UR6 ;  /* 0x0000000600197c82 */ /* 0x000fc60008000000 */
[----:B------:R1:W-:Y:S01]  /*1d50*/  UTMALDG.3D [UR16], [UR30], desc[UR26] ;  /* 0x00001a101e0075b4 */ /* 0x0003e20008011000 */
[----:B------:R-:W-:Y:S01]  /*1d60*/  UISETP.NE.AND UP0, UPT, UR24, UR21, UPT ;  /* 0x000000151800728c */ /* 0x000fe2000bf05270 */
[----:B------:R1:W-:Y:S08]  /*1d70*/  UTMALDG.3D [UR8], [UR28], desc[UR26] ;  /* 0x00001a081c0075b4 */ /* 0x0003f00008011000 */
[----:B------:R-:W-:Y:S05]  /*1d80*/  BRA.U UP0, `(.L_x_32) ;  /* 0xfffffffd00607547 */ /* 0x000fea000b83ffff */
.L_x_27:
[----:B-1----:R-:W-:Y:S01]  /*1d90*/  LEA R2, R14, UR4, 0x3 ;  /* 0x000000040e027c11 */ /* 0x002fe2000f8e18ff */
[----:B------:R-:W-:Y:S01]  /*1da0*/  NOP ;  /* 0x0000000000007918 */ /* 0x000fe20000000000 */
[----:B--2---:R-:W-:Y:S02]  /*1db0*/  SHF.L.U32 R3, R12, 0x1f, RZ ;  /* 0x0000001f0c037819 */ /* 0x004fe400000006ff */
[----:B------:R-:W-:Y:S02]  /*1dc0*/  LEA R4, R14, UR4, 0x4 ;  /* 0x000000040e047c11 */ /* 0x000fe4000f8e20ff */
[----:B------:R-:W1:Y:S02]  /*1dd0*/  SYNCS.PHASECHK.TRANS64.TRYWAIT P0, [R2+URZ+0xf0], R3 ;  /* 0x0000f003020075a7 */ /* 0x000e6400080011ff */
[----:B-1----:R-:W-:Y:S05]  /*1de0*/  @!P0 BRA `(.L_x_33) ;  /* 0x0000006800b88947 */ /* 0x002fea0003800000 */
.L_x_117:
[----:B------:R-:W2:Y:S01]  /*1df0*/  LDS.128 R4, [R4+0x180] ;  /* 0x0001800004047984 */ /* 0x000ea20000000c00 */
[----:B---3--:R-:W-:Y:S01]  /*1e00*/  ISETP.GE.AND P0, PT, R72, 0x1, PT ;  /* 0x000000014800780c */ /* 0x008fe20003f06270 */
[----:B-1----:R-:W-:Y:S01]  /*1e10*/  VIADD R2, R2, 0x100 ;  /* 0x0000010002027836 */ /* 0x002fe20000000000 */
[----:B------:R-:W-:Y:S01]  /*1e20*/  @!PT LDS RZ, [RZ] ;  /* 0x00000000fffff984 */ /* 0x000fe20000000800 */
[----:B------:R-:W-:Y:S01]  /*1e30*/  @!PT LDS RZ, [RZ] ;  /* 0x00000000fffff984 */ /* 0x000fe20000000800 */
[----:B------:R-:W-:Y:S01]  /*1e40*/  @!PT LDS RZ, [RZ] ;  /* 0x00000000fffff984 */ /* 0x000fe20000000800 */
[----:B------:R-:W-:Y:S01]  /*1e50*/  @!PT LDS RZ, [RZ] ;  /* 0x00000000fffff984 */ /* 0x000fe20000000800 */
[----:B------:R1:W-:Y:S06]  /*1e60*/  MEMBAR.ALL.CTA ;  /* 0x0000000000007992 */ /* 0x0003ec0000008000 */
[----:B-1----:R-:W1:Y:S01]  /*1e70*/  FENCE.VIEW.ASYNC.S ;  /* 0x00000000000073c6 */ /* 0x002e620000000000 */
[----:B------:R-:W-:-:S04]  /*1e80*/  PRMT R2, RZ, 0x654, R2 ;  /* 0x00000654ff027816 */ /* 0x000fc80000000002 */
[----:B-1----:R1:W-:Y:S01]  /*1e90*/  SYNCS.ARRIVE.TRANS64.RED.A1T0 RZ, [R2+URZ], RZ ;  /* 0x000000ff02ff79a7 */ /* 0x0023e200081004ff */
[----:B--2---:R-:W-:-:S13]  /*1ea0*/  LOP3.LUT P2, RZ, R6, 0x1, RZ, 0xc0, !PT ;  /* 0x0000000106ff7812 */ /* 0x004fda000784c0ff */
[----:B------:R-:W-:Y:S01]  /*1eb0*/  @P2 SHF.R.U32.HI R3, RZ, 0x10, R5 ;  /* 0x00000010ff032819 */ /* 0x000fe20000011605 */
[----:B------:R-:W-:Y:S01]  /*1ec0*/  VOTEU.ANY UP0, P2 ;  /* 0x0000000000ff7886 */ /* 0x000fe20001000100 */
[----:B------:R-:W-:Y:S02]  /*1ed0*/  @P2 MOV R13, R4 ;  /* 0x00000004000d2202 */ /* 0x000fe40000000f00 */
[----:B------:R-:W-:Y:S02]  /*1ee0*/  @P2 R2UR.BROADCAST UR8, R3 ;  /* 0x00000000030822ca */ /* 0x000fe400008e0000 */
[----:B------:R-:W-:-:S11]  /*1ef0*/  @P2 LOP3.LUT R11, R5, 0xffff, RZ, 0xc0, !PT ;  /* 0x0000ffff050b2812 */ /* 0x000fd600078ec0ff */
[----:B------:R-:W-:Y:S01]  /*1f00*/  @UP0 UMOV UR36, UR8 ;  /* 0x0000000800240c82 */ /* 0x000fe20008000000 */
[----:B-1----:R-:W-:Y:S05]  /*1f10*/  @!P0 BRA `(.L_x_34) ;  /* 0x0000000000b88947 */ /* 0x002fea0003800000 */
[----:B------:R-:W4:Y:S01]  /*1f20*/  LDC.64 R4, c[0x0][0xb18] ;  /* 0x0002c600ff047b82 */ /* 0x000f220000000a00 */
[----:B------:R-:W-:-:S07]  /*1f30*/  ISETP.NE.AND P3, PT, R72, 0x1, PT ;  /* 0x000000014800780c */ /* 0x000fce0003f65270 */
[----:B------:R-:W1:Y:S08]  /*1f40*/  LDC.64 R6, c[0x0][0xb10] ;  /* 0x0002c400ff067b82 */ /* 0x000e700000000a00 */
[----:B------:R-:W2:Y:S08]  /*1f50*/  LDC R16, c[0x0][0xb20] ;  /* 0x0002c800ff107b82 */ /* 0x000eb00000000800 */
[----:B------:R-:W3:Y:S01]  /*1f60*/  LDC R18, c[0x0][0xb0c] ;  /* 0x0002c300ff127b82 */ /* 0x000ee20000000800 */
[----:B----4-:R-:W-:Y:S01]  /*1f70*/  IMAD.HI.U32 R17, R0, R5, RZ ;  /* 0x0000000500117227 */ /* 0x010fe200078e00ff */
[----:B------:R-:W-:-:S03]  /*1f80*/  ISETP.NE.AND P0, PT, R4, 0x1, PT ;  /* 0x000000010400780c */ /* 0x000fc60003f05270 */
[----:B------:R-:W-:-:S03]  /*1f90*/  IMAD.HI.U32 R5, R11, R5, RZ ;  /* 0x000000050b057227 */ /* 0x000fc600078e00ff */
[----:B------:R-:W4:Y:S01]  /*1fa0*/  LDC.64 R2, c[0x0][0xb28] ;  /* 0x0002ca00ff027b82 */ /* 0x000f220000000a00 */
[----:B-1----:R-:W-:-:S04]  /*1fb0*/  IMAD.HI.U32 R20, R9, R6, RZ ;  /* 0x0000000609147227 */ /* 0x002fc800078e00ff */
[----:B------:R-:W-:Y:S01]  /*1fc0*/  IMAD.HI.U32 R22, R13, R6, RZ ;  /* 0x000000060d167227 */ /* 0x000fe200078e00ff */
[----:B------:R-:W-:Y:S02]  /*1fd0*/  SHF.R.U32.HI R20, RZ, R7, R20 ;  /* 0x00000007ff147219 */ /* 0x000fe40000011614 */
[-C--:B--2---:R-:W-:Y:S02]  /*1fe0*/  SHF.R.U32.HI R17, RZ, R16.reuse, R17 ;  /* 0x00000010ff117219 */ /* 0x084fe40000011611 */
[----:B------:R-:W-:Y:S02]  /*1ff0*/  SHF.R.U32.HI R16, RZ, R16, R5 ;  /* 0x00000010ff107219 */ /* 0x000fe40000011605 */
[----:B------:R-:W-:Y:S02]  /*2000*/  SEL R17, R0, R17, !P0 ;  /* 0x0000001100117207 */ /* 0x000fe40004000000 */
[----:B------:R-:W-:Y:S02]  /*2010*/  SHF.R.U32.HI R22, RZ, R7, R22 ;  /* 0x00000007ff167219 */ /* 0x000fe40000011616 */
[----:B---3--:R-:W-:-:S02]  /*2020*/  ISETP.NE.AND P1, PT, R18, 0x1, PT ;  /* 0x000000011200780c */ /* 0x008fc40003f25270 */
[----:B------:R-:W-:Y:S02]  /*2030*/  SEL R5, R11, R16, !P0 ;  /* 0x000000100b057207 */ /* 0x000fe40004000000 */
[----:B------:R-:W-:Y:S02]  /*2040*/  SEL R19, R9, R20, !P1 ;  /* 0x0000001409137207 */ /* 0x000fe40004800000 */
[----:B------:R-:W-:Y:S01]  /*2050*/  SEL R7, R13, R22, !P1 ;  /* 0x000000160d077207 */ /* 0x000fe20004800000 */
[----:B----4-:R-:W-:-:S04]  /*2060*/  IMAD.HI.U32 R20, R17, R2, RZ ;  /* 0x0000000211147227 */ /* 0x010fc800078e00ff */
[----:B------:R-:W-:Y:S01]  /*2070*/  IMAD.HI.U32 R6, R19, R2, RZ ;  /* 0x0000000213067227 */ /* 0x000fe200078e00ff */
[----:B------:R-:W-:-:S04]  /*2080*/  @P3 SHF.R.U32.HI R17, RZ, R3, R20 ;  /* 0x00000003ff113219 */ /* 0x000fc80000011614 */
        /* <DEDUP_REMOVED lines=8> */
[----:B------:R-:W-:-:S04]  /*2110*/  @!P0 IMAD.HI.U32 R16, R7, R2, RZ ;  /* 0x0000000207108227 */ /* 0x000fc800078e00ff */
[----:B------:R-:W-:Y:S01]  /*2120*/  IMAD.MOV R2, RZ, RZ, -R6 ;  /* 0x000000ffff027224 */ /* 0x000fe200078e0a06 */
[----:B------:R-:W-:-:S03]  /*2130*/  @!P0 SHF.R.U32.HI R16, RZ, R3, R16 ;  /* 0x00000003ff108219 */ /* 0x000fc60000011610 */
[----:B------:R-:W-:Y:S01]  /*2140*/  IMAD R2, R72, R2, R5 ;  /* 0x0000000248027224 */ /* 0x000fe200078e0205 */
[----:B------:R-:W-:Y:S02]  /*2150*/  @!P0 SEL R3, R7, R16, !P3 ;  /* 0x0000001007038207 */ /* 0x000fe40005800000 */
[----:B------:R-:W-:-:S03]  /*2160*/  IADD3 R16, PT, PT, -R5, RZ, RZ ;  /* 0x000000ff05107210 */ /* 0x000fc60007ffe1ff */
[--C-:B------:R-:W-:Y:S02]  /*2170*/  @!P0 IMAD.IADD R6, R6, 0x1, -R3.reuse ;  /* 0x0000000106068824 */ /* 0x100fe400078e0a03 */
[----:B------:R-:W-:Y:S01]  /*2180*/  @!P0 IMAD R3, R2, R19, R3 ;  /* 0x0000001302038224 */ /* 0x000fe200078e0203 */
[----:B------:R-:W-:Y:S01]  /*2190*/  IADD3 R2, PT, PT, -R7, RZ, RZ ;  /* 0x000000ff07027210 */ /* 0x000fe20007ffe1ff */
[----:B------:R-:W-:Y:S02]  /*21a0*/  @!P0 IMAD R5, R72, R6, R7 ;  /* 0x0000000648058224 */ /* 0x000fe400078e0207 */
[----:B------:R-:W-:Y:S02]  /*21b0*/  IMAD R11, R4, R16, R11 ;  /* 0x00000010040b7224 */ /* 0x000fe400078e020b */
[----:B------:R-:W-:Y:S02]  /*21c0*/  @!P0 IMAD.MOV.U32 R7, RZ, RZ, R3 ;  /* 0x000000ffff078224 */ /* 0x000fe400078e0003 */
[----:B------:R-:W-:-:S02]  /*21d0*/  IMAD R2, R18, R2, R13 ;  /* 0x0000000212027224 */ /* 0x000fc400078e020d */
[----:B------:R-:W-:Y:S02]  /*21e0*/  IMAD R11, R5, R4, R11 ;  /* 0x00000004050b7224 */ /* 0x000fe400078e020b */
[----:B------:R-:W-:Y:S02]  /*21f0*/  IMAD R13, R7, R18, R2 ;  /* 0x00000012070d7224 */ /* 0x000fe400078e0202 */
.L_x_34:
[----:B------:R-:W1:Y:S02]  /*2200*/  LDCU UR8, c[0x0][0xb30] ;  /* 0x00016600ff0877ac */ /* 0x000e640008000800 */
[----:B-1----:R-:W-:-:S09]  /*2210*/  UISETP.NE.AND UP0, UPT, UR8, 0x1, UPT ;  /* 0x000000010800788c */ /* 0x002fd2000bf05270 */
[----:B------:R-:W-:Y:S05]  /*2220*/  BRA.U UP0, `(.L_x_35) ;  /* 0x0000000100407547 */ /* 0x000fea000b800000 */
[----:B------:R-:W1:Y:S08]  /*2230*/  LDC.64 R4, c[0x0][0xb10] ;  /* 0x0002c400ff047b82 */ /* 0x000e700000000a00 */
[----:B------:R-:W2:Y:S08]  /*2240*/  LDC.64 R2, c[0x0][0xb18] ;  /* 0x0002c600ff027b82 */ /* 0x000eb00000000a00 */
[----:B------:R-:W3:Y:S08]  /*2250*/  LDC R6, c[0x0][0xb20] ;  /* 0x0002c800ff067b82 */ /* 0x000ef00000000800 */
[----:B------:R-:W4:Y:S01]  /*2260*/  LDC R16, c[0x0][0xb0c] ;  /* 0x0002c300ff107b82 */ /* 0x000f220000000800 */
[----:B-1----:R-:W-:-:S05]  /*2270*/  IMAD.HI.U32 R4, R13, R4, RZ ;  /* 0x000000040d047227 */ /* 0x002fca00078e00ff */
[----:B------:R-:W-:Y:S01]  /*2280*/  SHF.R.U32.HI R4, RZ, R5, R4 ;  /* 0x00000005ff047219 */ /* 0x000fe20000011604 */
[----:B--2---:R-:W-:Y:S01]  /*2290*/  IMAD.HI.U32 R3, R11, R3, RZ ;  /* 0x000000030b037227 */ /* 0x004fe200078e00ff */
[----:B------:R-:W-:-:S04]  /*22a0*/  ISETP.NE.AND P0, PT, R2, 0x1, PT ;  /* 0x000000010200780c */ /* 0x000fc80003f05270 */
[----:B---3--:R-:W-:-:S04]  /*22b0*/  SHF.R.U32.HI R6, RZ, R6, R3 ;  /* 0x00000006ff067219 */ /* 0x008fc80000011603 */
[----:B------:R-:W-:Y:S02]  /*22c0*/  SEL R3, R11, R6, !P0 ;  /* 0x000000060b037207 */ /* 0x000fe40004000000 */
[----:B----4-:R-:W-:-:S04]  /*22d0*/  ISETP.NE.AND P1, PT, R16, 0x1, PT ;  /* 0x000000011000780c */ /* 0x010fc80003f25270 */
[----:B------:R-:W-:-:S05]  /*22e0*/  SEL R4, R13, R4, !P1 ;  /* 0x000000040d047207 */ /* 0x000fca0004800000 */
[----:B------:R-:W-:Y:S02]  /*22f0*/  IMAD.IADD R5, R3, 0x1, -R4 ;  /* 0x0000000103057824 */ /* 0x000fe400078e0a04 */
[----:B------:R-:W-:Y:S02]  /*2300*/  IMAD.IADD R3, R4, 0x1, -R3 ;  /* 0x0000000104037824 */ /* 0x000fe400078e0a03 */
[----:B------:R-:W-:Y:S02]  /*2310*/  IMAD R13, R5, R16, R13 ;  /* 0x00000010050d7224 */ /* 0x000fe400078e020d */
[----:B------:R-:W-:-:S07]  /*2320*/  IMAD R11, R3, R2, R11 ;  /* 0x00000002030b7224 */ /* 0x000fce00078e020b */
.L_x_35:
[----:B------:R-:W-:Y:S01]  /*2330*/  VIADD R14, R14, 0x1 ;  /* 0x000000010e0e7836 */ /* 0x000fe20000000000 */
[----:B------:R-:W-:Y:S01]  /*2340*/  PLOP3.LUT P1, PT, PT, PT, PT, 0x80, 0x8 ;  /* 0x000000000008781c */ /* 0x000fe20003f2f070 */
[----:B------:R-:W-:Y:S02]  /*2350*/  IMAD.IADD R21, R13, 0x1, R152 ;  /* 0x000000010d157824 */ /* 0x000fe400078e0298 */
[----:B------:R-:W-:Y:S01]  /*2360*/  IMAD.IADD R20, R11, 0x1, R150 ;  /* 0x000000010b147824 */ /* 0x000fe200078e0296 */
[----:B------:R-:W-:-:S04]  /*2370*/  ISETP.NE.AND P0, PT, R14, 0x2, PT ;  /* 0x000000020e00780c */ /* 0x000fc80003f05270 */
[----:B------:R-:W-:Y:S02]  /*2380*/  SEL R3, RZ, 0x1, P0 ;  /* 0x00000001ff037807 */ /* 0x000fe40000000000 */
[----:B------:R-:W-:Y:S02]  /*2390*/  SEL R14, R14, RZ, P0 ;  /* 0x000000ff0e0e7207 */ /* 0x000fe40000000000 */
[----:B------:R-:W-:Y:S01]  /*23a0*/  LOP3.LUT R12, R12, R3, RZ, 0x3c, !PT ;  /* 0x000000030c0c7212 */ /* 0x000fe200078e3cff */
[----:B------:R-:W-:Y:S06]  /*23b0*/  @P2 BRA `(.L_x_36) ;  /* 0xfffffff000a02947 */ /* 0x000fec000383ffff */
[----:B------:R-:W-:Y:S01]  /*23c0*/  UIADD3 UR4, UPT, UPT, UR4, 0x60, URZ ;  /* 0x0000006004047890 */ /* 0x000fe2000fffe0ff */
[----:B------:R-:W-:-:S03]  /*23d0*/  SHF.L.U32 R3, R15, 0x1f, RZ ;  /* 0x0000001f0f037819 */ /* 0x000fc600000006ff */
[----:B------:R-:W-:-:S09]  /*23e0*/  ULEA UR5, UR6, UR4, 0x3 ;  /* 0x0000000406057291 */ /* 0x000fd2000f8e18ff */
[----:B------:R-:W1:Y:S02]  /*23f0*/  SYNCS.PHASECHK.TRANS64.TRYWAIT P0, [UR5], R3 ;  /* 0x00000003ff0075a7 */ /* 0x000e640008001105 */
[----:B-1----:R-:W-:Y:S05]  /*2400*/  @!P0 BRA `(.L_x_37) ;  /* 0x0000006400448947 */ /* 0x002fea0003800000 */
.L_x_119:
[----:B------:R-:W-:-:S04]  /*2410*/  UIADD3 UR6, UPT, UPT, UR6, 0x1, URZ ;  /* 0x0000000106067890 */ /* 0x000fc8000fffe0ff */
[----:B------:R-:W-:-:S04]  /*2420*/  UISETP.NE.AND UP0, UPT, UR6, 0xc, UPT ;  /* 0x0000000c0600788c */ /* 0x000fc8000bf05270 */
[----:B------:R-:W-:Y:S02]  /*2430*/  USEL UR7, URZ, 0x1, UP0 ;  /* 0x00000001ff077887 */ /* 0x000fe40008000000 */
[----:B------:R-:W-:-:S04]  /*2440*/  USEL UR6, UR6, URZ, UP0 ;  /* 0x000000ff06067287 */ /* 0x000fc80008000000 */
[----:B------:R-:W-:Y:S01]  /*2450*/  ULEA UR5, UR6, UR4, 0x3 ;  /* 0x0000000406057291 */ /* 0x000fe2000f8e18ff */
[----:B------:R-:W-:-:S04]  /*2460*/  LOP3.LUT R2, R15, UR7, RZ, 0x3c, !PT ;  /* 0x000000070f027c12 */ /* 0x000fc8000f8e3cff */
[----:B-1----:R-:W-:-:S04]  /*2470*/  SHF.L.U32 R3, R2, 0x1f, RZ ;  /* 0x0000001f02037819 */ /* 0x002fc800000006ff */
[----:B------:R-:W1:Y:S02]  /*2480*/  SYNCS.PHASECHK.TRANS64.TRYWAIT P0, [UR5], R3 ;  /* 0x00000003ff0075a7 */ /* 0x000e640008001105 */
[----:B-1----:R-:W-:Y:S05]  /*2490*/  @!P0 BRA `(.L_x_38) ;  /* 0x0000006400388947 */ /* 0x002fea0003800000 */
.L_x_121:
        /* <DEDUP_REMOVED lines=9> */
.L_x_123:
        /* <DEDUP_REMOVED lines=9> */
.L_x_125:
        /* <DEDUP_REMOVED lines=9> */
.L_x_127:
        /* <DEDUP_REMOVED lines=9> */
.L_x_129:
        /* <DEDUP_REMOVED lines=9> */
.L_x_131:
        /* <DEDUP_REMOVED lines=9> */
.L_x_133:
        /* <DEDUP_REMOVED lines=9> */
.L_x_135:
        /* <DEDUP_REMOVED lines=9> */
.L_x_137:
        /* <DEDUP_REMOVED lines=9> */
.L_x_139:
[----:B------:R-:W-:-:S04]  /*29b0*/  UIADD3 UR6, UPT, UPT, UR6, 0x1, URZ ;  /* 0x0000000106067890 */ /* 0x000fc8000fffe0ff */
[----:B------:R-:W-:-:S04]  /*29c0*/  UISETP.NE.AND UP0, UPT, UR6, 0xc, UPT ;  /* 0x0000000c0600788c */ /* 0x000fc8000bf05270 */
[----:B------:R-:W-:Y:S02]  /*29d0*/  USEL UR5, URZ, 0x1, UP0 ;  /* 0x00000001ff057887 */ /* 0x000fe40008000000 */
[----:B------:R-:W-:-:S04]  /*29e0*/  USEL UR6, UR6, URZ, UP0 ;  /* 0x000000ff06067287 */ /* 0x000fc80008000000 */
[----:B------:R-:W-:Y:S01]  /*29f0*/  ULEA UR6, UR6, UR4, 0x3 ;  /* 0x0000000406067291 */ /* 0x000fe2000f8e18ff */
[----:B-1----:R-:W-:-:S04]  /*2a00*/  LOP3.LUT R3, R2, UR5, RZ, 0x3c, !PT ;  /* 0x0000000502037c12 */ /* 0x002fc8000f8e3cff */
[----:B------:R-:W-:Y:S01]  /*2a10*/  SHF.L.U32 R3, R3, 0x1f, RZ ;  /* 0x0000001f03037819 */ /* 0x000fe200000006ff */
[----:B----4-:R-:W-:-:S07]  /*2a20*/  IMAD.U32 R0, RZ, RZ, UR6 ;  /* 0x00000006ff007e24 */ /* 0x010fce000f8e00ff */
.L_x_48:
[----:B-1----:R1:W2:Y:S02]  /*2a30*/  SYNCS.PHASECHK.TRANS64.TRYWAIT P0, [R0+URZ], R3 ;  /* 0x00000003000075a7 */ /* 0x0022a400080011ff */
[----:B--2---:R-:W-:Y:S05]  /*2a40*/  @!P0 NANOSLEEP.SYNCS 0x989680 ;  /* 0x009896800000895d */ /* 0x004fea0003900000 */
[----:B------:R-:W2:Y:S02]  /*2a50*/  @!P0 SYNCS.PHASECHK.TRANS64 P0, [R0+URZ], R3 ;  /* 0x00000003000085a7 */ /* 0x000ea400080010ff */
[----:B--2---:R-:W-:Y:S05]  /*2a60*/  @P0 EXIT ;  /* 0x000000000000094d */ /* 0x004fea0003800000 */
[----:B------:R-:W-:Y:S05]  /*2a70*/  BRA `(.L_x_48) ;  /* 0xfffffffc00ec7947 */ /* 0x000fea000383ffff */
.L_x_18:
[----:B------:R-:W-:-:S04]  /*2a80*/  UISETP.NE.AND UP1, UPT, UR37, URZ, UPT ;  /* 0x000000ff2500728c */ /* 0x000fc8000bf25270 */
[----:B------:R-:W-:-:S09]  /*2a90*/  UISETP.NE.OR UP1, UPT, UR8, 0x1, UP1 ;  /* 0x000000010800788c */ /* 0x000fd20008f25670 */
[----:B------:R-:W-:Y:S05]  /*2aa0*/  BRA.U UP1, `(.L_x_49) ;  /* 0x0000000501487547 */ /* 0x000fea000b800000 */
[----:B------:R-:W-:Y:S01]  /*2ab0*/  ISETP.NE.AND P2, PT, R2, RZ, PT ;  /* 0x000000ff0200720c */ /* 0x000fe20003f45270 */
[----:B------:R-:W-:Y:S01]  /*2ac0*/  IMAD.MOV.U32 R12, RZ, RZ, 0x1 ;  /* 0x00000001ff0c7424 */ /* 0x000fe200078e00ff */
[----:B------:R-:W-:Y:S02]  /*2ad0*/  CS2R R10, SRZ ;  /* 0x00000000000a7805 */ /* 0x000fe4000001ff00 */
[----:B------:R-:W-:Y:S01]  /*2ae0*/  CS2R R8, SRZ ;  /* 0x0000000000087805 */ /* 0x000fe2000001ff00 */
[----:B------:R-:W-:Y:S01]  /*2af0*/  UMOV UR4, 0x400 ;  /* 0x0000040000047882 */ /* 0x000fe20000000000 */
[----:B------:R-:W-:Y:S01]  /*2b00*/  UMOV UR6, URZ ;  /* 0x000000ff00067c82 */ /* 0x000fe20008000000 */
[----:B------:R-:W-:-:S12]  /*2b10*/  ULEA UR37, UR37, UR4, 0x18 ;  /* 0x0000000425257291 */ /* 0x000fd8000f8ec0ff */
.L_x_53:
[----:B------:R-:W-:Y:S02]  /*2b20*/  LEA R0, R8, UR37, 0x3 ;  /* 0x0000002508007c11 */ /* 0x000fe4000f8e18ff */
[----:B------:R-:W-:-:S03]  /*2b30*/  SHF.L.U32 R5, R9, 0x1f, RZ ;  /* 0x0000001f09057819 */ /* 0x000fc600000006ff */
[----:B------:R-:W-:Y:S01]  /*2b40*/  VIADD R4, R0, 0x160 ;  /* 0x0000016000047836 */ /* 0x000fe20000000000 */
[----:B------:R-:W1:Y:S02]  /*2b50*/  SYNCS.PHASECHK.TRANS64.TRYWAIT P0, [R0+URZ+0x150], R5 ;  /* 0x00015005000075a7 */ /* 0x000e6400080011ff */
[----:B-1----:R-:W-:Y:S05]  /*2b60*/  @!P0 BRA `(.L_x_50) ;  /* 0x0000006000748947 */ /* 0x002fea0003800000 */
.L_x_140:
[----:B------:R-:W-:Y:S01]  /*2b70*/  ULEA UR5, UR6, UR37, 0x3 ;  /* 0x0000002506057291 */ /* 0x000fe2000f8e18ff */
[----:B------:R-:W-:Y:S02]  /*2b80*/  PRMT R4, RZ, 0x654, R4 ;  /* 0x00000654ff047816 */ /* 0x000fe40000000004 */
[----:B-1----:R-:W-:Y:S01]  /*2b90*/  SHF.L.U32 R5, R12, 0x1f, RZ ;  /* 0x0000001f0c057819 */ /* 0x002fe200000006ff */
[----:B------:R-:W-:Y:S01]  /*2ba0*/  UIADD3 UR4, UPT, UPT, UR5, 0xf0, URZ ;  /* 0x000000f005047890 */ /* 0x000fe2000fffe0ff */
[----:B------:R1:W-:Y:S05]  /*2bb0*/  SYNCS.ARRIVE.TRANS64.RED.A1T0 RZ, [R4+URZ], RZ ;  /* 0x000000ff04ff79a7 */ /* 0x0003ea00081004ff */
[----:B------:R-:W-:Y:S01]  /*2bc0*/  IMAD.U32 R7, RZ, RZ, UR4 ;  /* 0x00000004ff077e24 */ /* 0x000fe2000f8e00ff */
[----:B------:R-:W2:Y:S04]  /*2bd0*/  SYNCS.PHASECHK.TRANS64.TRYWAIT P0, [UR5+0x100], R5 ;  /* 0x00010005ff0075a7 */ /* 0x000ea80008001105 */
[----:B------:R-:W-:Y:S01]  /*2be0*/  PRMT R6, R2, 0x654, R7 ;  /* 0x0000065402067816 */ /* 0x000fe20000000007 */
[----:B-1----:R-:W-:Y:S01]  /*2bf0*/  @!P2 IMAD.MOV.U32 R4, RZ, RZ, 0x10 ;  /* 0x00000010ff04a424 */ /* 0x002fe200078e00ff */
[----:B--2---:R-:W-:Y:S06]  /*2c00*/  @!P0 BRA `(.L_x_51) ;  /* 0x0000006000608947 */ /* 0x004fec0003800000 */
.L_x_142:
[----:B------:R-:W-:Y:S01]  /*2c10*/  ULEA UR4, UR6, UR37, 0x4 ;  /* 0x0000002506047291 */ /* 0x000fe2000f8e20ff */
[----:B------:R-:W-:Y:S01]  /*2c20*/  SEL R3, R6, R3, !P2 ;  /* 0x0000000306037207 */ /* 0x000fe20005000000 */
[----:B------:R-:W-:Y:S01]  /*2c30*/  UIADD3 UR5, UPT, UPT, UR5, 0xf0, URZ ;  /* 0x000000f005057890 */ /* 0x000fe2000fffe0ff */
[----:B-1----:R-:W-:Y:S01]  /*2c40*/  LEA R0, R11, UR37, 0x3 ;  /* 0x000000250b007c11 */ /* 0x002fe2000f8e18ff */
[----:B------:R-:W-:Y:S01]  /*2c50*/  UIADD3 UR4, UPT, UPT, UR4, 0x180, URZ ;  /* 0x0000018004047890 */ /* 0x000fe2000fffe0ff */
[----:B------:R-:W-:Y:S01]  /*2c60*/  SHF.L.U32 R5, R10, 0x1f, RZ ;  /* 0x0000001f0a057819 */ /* 0x000fe200000006ff */
[----:B------:R1:W-:Y:S01]  /*2c70*/  @!P2 SYNCS.ARRIVE.TRANS64.RED RZ, [R3+URZ], R4 ;  /* 0x0000000403ffa9a7 */ /* 0x0003e200080004ff */
[----:B------:R-:W-:Y:S01]  /*2c80*/  UIADD3 UR6, UPT, UPT, UR6, 0x1, URZ ;  /* 0x0000000106067890 */ /* 0x000fe2000fffe0ff */
[----:B------:R-:W-:-:S03]  /*2c90*/  VIADD R8, R8, 0x1 ;  /* 0x0000000108087836 */ /* 0x000fc60000000000 */
[----:B------:R-:W-:Y:S02]  /*2ca0*/  UISETP.NE.AND UP0, UPT, UR6, 0x2, UPT ;  /* 0x000000020600788c */ /* 0x000fe4000bf05270 */
[----:B------:R-:W-:Y:S06]  /*2cb0*/  UGETNEXTWORKID.BROADCAST [UR4], [UR5] ;  /* 0x00000000040073ca */ /* 0x000fec0008000100 */
[----:B------:R-:W-:Y:S01]  /*2cc0*/  USEL UR4, URZ, 0x1, UP0 ;  /* 0x00000001ff047887 */ /* 0x000fe20008000000 */
[----:B------:R-:W-:Y:S01]  /*2cd0*/  ISETP.NE.AND P0, PT, R8, 0x2, PT ;  /* 0x000000020800780c */ /* 0x000fe20003f05270 */
[----:B------:R-:W-:Y:S01]  /*2ce0*/  USEL UR6, UR6, URZ, UP0 ;  /* 0x000000ff06067287 */ /* 0x000fe20008000000 */
[----:B------:R-:W2:Y:S03]  /*2cf0*/  SYNCS.PHASECHK.TRANS64.TRYWAIT P1, [R0+URZ+0xf0], R5 ;  /* 0x0000f005000075a7 */ /* 0x000ea600080211ff */
[----:B------:R-:W-:Y:S01]  /*2d00*/  LOP3.LUT R12, R12, UR4, RZ, 0x3c, !PT ;  /* 0x000000040c0c7c12 */ /* 0x000fe2000f8e3cff */
[----:B-12---:R-:W-:Y:S07]  /*2d10*/  @!P1 BRA `(.L_x_52) ;  /* 0x0000006000349947 */ /* 0x006fee0003800000 */
.L_x_143:
[C---:B------:R-:W-:Y:S01]  /*2d20*/  LEA R4, R11.reuse, UR37, 0x4 ;  /* 0x000000250b047c11 */ /* 0x040fe2000f8e20ff */
[----:B-1----:R-:W-:Y:S01]  /*2d30*/  VIADD R0, R0, 0x100 ;  /* 0x0000010000007836 */ /* 0x002fe20000000000 */
[----:B------:R-:W-:Y:S01]  /*2d40*/  SEL R8, R8, RZ, P0 ;  /* 0x000000ff08087207 */ /* 0x000fe20000000000 */
[----:B------:R-:W-:-:S03]  /*2d50*/  VIADD R11, R11, 0x1 ;  /* 0x000000010b0b7836 */ /* 0x000fc60000000000 */
[----:B------:R-:W1:Y:S01]  /*2d60*/  LDS.128 R4, [R4+0x180] ;  /* 0x0001800004047984 */ /* 0x000e620000000c00 */
[----:B------:R-:W-:Y:S02]  /*2d70*/  PRMT R0, RZ, 0x654, R0 ;  /* 0x00000654ff007816 */ /* 0x000fe40000000000 */
[C---:B------:R-:W-:Y:S01]  /*2d80*/  ISETP.NE.AND P1, PT, R11.reuse, 0x2, PT ;  /* 0x000000020b00780c */ /* 0x040fe20003f25270 */
[----:B------:R-:W-:Y:S01]  /*2d90*/  @!PT LDS RZ, [RZ] ;  /* 0x00000000fffff984 */ /* 0x000fe20000000800 */
[----:B------:R-:W-:Y:S01]  /*2da0*/  @!PT LDS RZ, [RZ] ;  /* 0x00000000fffff984 */ /* 0x000fe20000000800 */
[----:B------:R-:W-:Y:S01]  /*2db0*/  @!PT LDS RZ, [RZ] ;  /* 0x00000000fffff984 */ /* 0x000fe20000000800 */
[----:B------:R-:W-:Y:S01]  /*2dc0*/  @!PT LDS RZ, [RZ] ;  /* 0x00000000fffff984 */ /* 0x000fe20000000800 */
[----:B------:R2:W-:Y:S06]  /*2dd0*/  MEMBAR.ALL.CTA ;  /* 0x0000000000007992 */ /* 0x0005ec0000008000 */
[----:B--2---:R-:W2:Y:S01]  /*2de0*/  FENCE.VIEW.ASYNC.S ;  /* 0x00000000000073c6 */ /* 0x004ea20000000000 */
[----:B------:R-:W-:Y:S01]  /*2df0*/  SEL R11, R11, RZ, P1 ;  /* 0x000000ff0b0b7207 */ /* 0x000fe20000800000 */
[----:B--2---:R2:W-:Y:S01]  /*2e00*/  SYNCS.ARRIVE.TRANS64.RED.A1T0 RZ, [R0+URZ], RZ ;  /* 0x000000ff00ff79a7 */ /* 0x0045e200081004ff */
[----:B-1----:R-:W-:-:S02]  /*2e10*/  LOP3.LUT P3, RZ, R6, 0x1, RZ, 0xc0, !PT ;  /* 0x0000000106ff7812 */ /* 0x002fc4000786c0ff */
[----:B------:R-:W-:-:S04]  /*2e20*/  SEL R5, RZ, 0x1, P1 ;  /* 0x00000001ff057807 */ /* 0x000fc80000800000 */
[----:B------:R-:W-:Y:S02]  /*2e30*/  LOP3.LUT R10, R10, R5, RZ, 0x3c, !PT ;  /* 0x000000050a0a7212 */ /* 0x000fe400078e3cff */
[----:B--2---:R-:W-:-:S04]  /*2e40*/  SEL R0, RZ, 0x1, P0 ;  /* 0x00000001ff007807 */ /* 0x004fc80000000000 */
[----:B------:R-:W-:Y:S01]  /*2e50*/  LOP3.LUT R9, R9, R0, RZ, 0x3c, !PT ;  /* 0x0000000009097212 */ /* 0x000fe200078e3cff */
[----:B------:R-:W-:Y:S06]  /*2e60*/  @P3 BRA `(.L_x_53) ;  /* 0xfffffffc002c3947 */ /* 0x000fec000383ffff */
[----:B------:R-:W-:Y:S01]  /*2e70*/  ULEA UR5, UR6, UR37, 0x3 ;  /* 0x0000002506057291 */ /* 0x000fe2000f8e18ff */
[----:B------:R-:W-:-:S08]  /*2e80*/  SHF.L.U32 R3, R12, 0x1f, RZ ;  /* 0x0000001f0c037819 */ /* 0x000fd000000006ff */
[----:B------:R-:W1:Y:S02]  /*2e90*/  SYNCS.PHASECHK.TRANS64 P0, [UR5+0x100], R3 ;  /* 0x00010003ff0075a7 */ /* 0x000e640008001005 */
[----:B-1----:R-:W-:Y:S05]  /*2ea0*/  @P0 BRA `(.L_x_54) ;  /* 0x0000000000080947 */ /* 0x002fea0003800000 */
[----:B------:R-:W1:Y:S02]  /*2eb0*/  SYNCS.PHASECHK.TRANS64.TRYWAIT P0, [UR5+0x100], R3 ;  /* 0x00010003ff0075a7 */ /* 0x000e640008001105 */
[----:B-1----:R-:W-:Y:S05]  /*2ec0*/  @!P0 BRA `(.L_x_55) ;  /* 0x0000005c00dc8947 */ /* 0x002fea0003800000 */
.L_x_54:
[----:B------:R-:W-:-:S04]  /*2ed0*/  UIADD3 UR4, UPT, UPT, UR6, 0x1, URZ ;  /* 0x0000000106047890 */ /* 0x000fc8000fffe0ff */
[----:B------:R-:W-:-:S04]  /*2ee0*/  UISETP.NE.AND UP0, UPT, UR4, 0x2, UPT ;  /* 0x000000020400788c */ /* 0x000fc8000bf05270 */
[----:B------:R-:W-:Y:S02]  /*2ef0*/  USEL UR7, URZ, 0x1, UP0 ;  /* 0x00000001ff077887 */ /* 0x000fe40008000000 */
[----:B------:R-:W-:-:S04]  /*2f00*/  USEL UR4, UR4, URZ, UP0 ;  /* 0x000000ff04047287 */ /* 0x000fc80008000000 */
[----:B------:R-:W-:Y:S01]  /*2f10*/  ULEA UR4, UR4, UR37, 0x3 ;  /* 0x0000002504047291 */ /* 0x000fe2000f8e18ff */
[----:B-1----:R-:W-:-:S04]  /*2f20*/  LOP3.LUT R3, R12, UR7, RZ, 0x3c, !PT ;  /* 0x000000070c037c12 */ /* 0x002fc8000f8e3cff */
[----:B------:R-:W-:-:S04]  /*2f30*/  SHF.L.U32 R0, R3, 0x1f, RZ ;  /* 0x0000001f03007819 */ /* 0x000fc800000006ff */
[----:B------:R-:W1:Y:S02]  /*2f40*/  SYNCS.PHASECHK.TRANS64 P0, [UR4+0x100], R0 ;  /* 0x00010000ff0075a7 */ /* 0x000e640008001004 */
[----:B-1----:R-:W-:Y:S05]  /*2f50*/  @P0 EXIT ;  /* 0x000000000000094d */ /* 0x002fea0003800000 */
[----:B------:R-:W-:Y:S02]  /*2f60*/  SHF.L.U32 R3, R3, 0x1f, RZ ;  /* 0x0000001f03037819 */ /* 0x000fe400000006ff */
[----:B------:R-:W-:-:S07]  /*2f70*/  MOV R0, UR4 ;  /* 0x0000000400007c02 */ /* 0x000fce0008000f00 */
.L_x_56:
[----:B-1----:R1:W2:Y:S02]  /*2f80*/  SYNCS.PHASECHK.TRANS64.TRYWAIT P0, [R0+URZ+0x100], R3 ;  /* 0x00010003000075a7 */ /* 0x0022a400080011ff */
[----:B--2---:R-:W-:Y:S05]  /*2f90*/  @!P0 NANOSLEEP.SYNCS 0x989680 ;  /* 0x009896800000895d */ /* 0x004fea0003900000 */
[----:B------:R-:W2:Y:S02]  /*2fa0*/  @!P0 SYNCS.PHASECHK.TRANS64 P0, [R0+URZ+0x100], R3 ;  /* 0x00010003000085a7 */ /* 0x000ea400080010ff */
[----:B--2---:R-:W-:Y:S05]  /*2fb0*/  @P0 EXIT ;  /* 0x000000000000094d */ /* 0x004fea0003800000 */
[----:B------:R-:W-:Y:S05]  /*2fc0*/  BRA `(.L_x_56) ;  /* 0xfffffffc00ec7947 */ /* 0x000fea000383ffff */
.L_x_49:
[----:B------:R-:W-:-:S09]  /*2fd0*/  UISETP.NE.AND UP1, UPT, UR8, URZ, UPT ;  /* 0x000000ff0800728c */ /* 0x000fd2000bf25270 */
[----:B------:R-:W-:Y:S05]  /*2fe0*/  BRA.U UP1, `(.L_x_57) ;  /* 0x0000000d017c7547 */ /* 0x000fea000b800000 */
[----:B------:R-:W-:Y:S01]  /*2ff0*/  UMOV UR4, 0x40 ;  /* 0x0000004000047882 */ /* 0x000fe20000000000 */
[----:B------:R-:W-:Y:S01]  /*3000*/  NOP ;  /* 0x0000000000007918 */ /* 0x000fe20000000000 */
[----:B------:R-:W-:Y:S01]  /*3010*/  ULEA UR4, UR37, UR4, 0x18 ;  /* 0x0000000425047291 */ /* 0x000fe2000f8ec0ff */
[----:B------:R-:W-:Y:S02]  /*3020*/  UMOV UR5, 0x400 ;  /* 0x0000040000057882 */ /* 0x000fe40000000000 */
[----:B------:R-:W-:-:S06]  /*3030*/  ULEA UR37, UR37, UR5, 0x18 ;  /* 0x0000000525257291 */ /* 0x000fcc000f8ec0ff */
[----:B------:R-:W1:Y:S02]  /*3040*/  LDS.U8 R0, [UR4+0x1c] ;  /* 0x00001c04ff007984 */ /* 0x000e640008000000 */
[----:B-1----:R-:W-:-:S13]  /*3050*/  ISETP.NE.AND P0, PT, R0, RZ, PT ;  /* 0x000000ff0000720c */ /* 0x002fda0003f05270 */
[----:B------:R-:W-:Y:S05]  /*3060*/  @P0 BRA `(.L_x_58) ;  /* 0x0000000000580947 */ /* 0x000fea0003800000 */
[----:B------:R-:W-:-:S13]  /*3070*/  ELECT P0, URZ, PT ;  /* 0x0000000000ff782f */ /* 0x000fda0003800000 */
[----:B------:R-:W-:Y:S05]  /*3080*/  @!P0 BRA `(.L_x_59) ;  /* 0x0000000000608947 */ /* 0x000fea0003800000 */
[----:B------:R-:W-:Y:S01]  /*3090*/  UMOV UR5, 0x10 ;  /* 0x0000001000057882 */ /* 0x000fe20000000000 */
[----:B------:R-:W-:Y:S01]  /*30a0*/  HFMA2 R0, -RZ, RZ, 0, 5.9604644775390625e-08 ;  /* 0x00000001ff007431 */ /* 0x000fe200000001ff */
[----:B------:R-:W-:-:S03]  /*30b0*/  MOV R2, 0xffff ;  /* 0x0000ffff00027802 */ /* 0x000fc60000000f00 */
[----:B------:R-:W-:Y:S04]  /*30c0*/  DEPBAR.LE SB1, 0x36 ;  /* 0x00009d800000791a */ /* 0x000fe80000000000 */
[----:B------:R-:W1:Y:S02]  /*30d0*/  UTCATOMSWS.FIND_AND_SET.ALIGN UP0, UR5, UR5 ;  /* 0x00000005000575e3 */ /* 0x000e640008000800 */
[----:B-1----:R-:W-:Y:S01]  /*30e0*/  MOV R3, UR5 ;  /* 0x0000000500037c02 */ /* 0x002fe20008000f00 */
[----:B------:R-:W-:Y:S06]  /*30f0*/  BRA.U UP0, `(.L_x_60) ;  /* 0x0000000100187547 */ /* 0x000fec000b800000 */
.L_x_61:
[----:B------:R-:W-:Y:S05]  /*3100*/  NANOSLEEP 0x64 ;  /* 0x000000640000795d */ /* 0x000fea0003800000 */
[----:B------:R-:W-:-:S05]  /*3110*/  UMOV UR5, 0x10 ;  /* 0x0000001000057882 */ /* 0x000fca0000000000 */
[----:B------:R-:W-:Y:S04]  /*3120*/  DEPBAR.LE SB1, 0x36 ;  /* 0x00009d800000791a */ /* 0x000fe80000000000 */
[----:B------:R-:W1:Y:S02]  /*3130*/  UTCATOMSWS.FIND_AND_SET.ALIGN UP0, UR5, UR5 ;  /* 0x00000005000575e3 */ /* 0x000e640008000800 */
[----:B-1----:R-:W-:Y:S01]  /*3140*/  MOV R3, UR5 ;  /* 0x0000000500037c02 */ /* 0x002fe20008000f00 */
[----:B------:R-:W-:Y:S05]  /*3150*/  BRA.U !UP0, `(.L_x_61) ;  /* 0xfffffffd08e87547 */ /* 0x000fea000b83ffff */
.L_x_60:
[-C--:B------:R-:W-:Y:S02]  /*3160*/  SHF.L.U32 R2, R2, R3.reuse, RZ ;  /* 0x0000000302027219 */ /* 0x080fe400000006ff */
[----:B------:R-:W-:Y:S01]  /*3170*/  SHF.L.U32 R0, R0, R3, RZ ;  /* 0x0000000300007219 */ /* 0x000fe200000006ff */
[----:B------:R-:W-:Y:S02]  /*3180*/  IMAD.SHL.U32 R3, R3, 0x20, RZ ;  /* 0x0000002003037824 */ /* 0x000fe400078e00ff */
[----:B------:R1:W-:Y:S04]  /*3190*/  ATOMS.OR RZ, [UR4+0x14], R2 ;  /* 0x00001402ffff798c */ /* 0x0003e8000b000004 */
[----:B------:R1:W-:Y:S04]  /*31a0*/  ATOMS.OR RZ, [UR4+0x18], R0 ;  /* 0x00001800ffff798c */ /* 0x0003e8000b000004 */
[----:B------:R1:W-:Y:S01]  /*31b0*/  STS [UR37+0x1a0], R3 ;  /* 0x0001a003ff007988 */ /* 0x0003e20008000825 */
[----:B------:R-:W-:Y:S05]  /*31c0*/  BRA `(.L_x_59) ;  /* 0x0000000000107947 */ /* 0x000fea0003800000 */
.L_x_58:
[----:B------:R-:W-:Y:S02]  /*31d0*/  MOV R0, 0xffffffff ;  /* 0xffffffff00007802 */ /* 0x000fe40000000f00 */
[----:B------:R-:W-:-:S03]  /*31e0*/  MOV R2, 0x3210 ;  /* 0x0000321000027802 */ /* 0x000fc60000000f00 */
[----:B------:R1:W-:Y:S04]  /*31f0*/  STS [UR37+0x1a0], R0 ;  /* 0x0001a000ff007988 */ /* 0x0003e80008000825 */
[----:B-1-3-5:R-:W-:Y:S05]  /*3200*/  CALL.REL.NOINC `($__internal_1_$__cuda_sm10x_tcgen05_guardrail_trap_phase_invalid_during_alloc) ;  /* 0x0000006000987944 */ /* 0x02afea0003c00000 */
.L_x_59:
[----:B------:R-:W-:Y:S05]  /*3210*/  WARPSYNC.ALL ;  /* 0x0000000000007948 */ /* 0x000fea0003800000 */
[----:B------:R-:W2:Y:S01]  /*3220*/  S2UR UR6, SR_CgaCtaId ;  /* 0x00000000000679c3 */ /* 0x000ea20000008800 */
[----:B------:R-:W-:Y:S01]  /*3230*/  UMOV UR4, 0x400 ;  /* 0x0000040000047882 */ /* 0x000fe20000000000 */
[----:B------:R-:W-:-:S06]  /*3240*/  NOP ;  /* 0x0000000000007918 */ /* 0x000fcc0000000000 */
[----:B------:R-:W-:Y:S06]  /*3250*/  BAR.ARV 0x6, 0xa0 ;  /* 0x0182800000007b1d */ /* 0x000fec0000002000 */
[----:B------:R-:W4:Y:S01]  /*3260*/  LDCU UR7, c[0x0][0x38c] ;  /* 0x00007180ff0777ac */ /* 0x000f220008000800 */
[----:B------:R-:W-:Y:S01]  /*3270*/  IMAD.MOV.U32 R11, RZ, RZ, 0x1 ;  /* 0x00000001ff0b7424 */ /* 0x000fe200078e00ff */
[----:B------:R-:W-:Y:S01]  /*3280*/  CS2R R8, SRZ ;  /* 0x0000000000087805 */ /* 0x000fe2000001ff00 */
[----:B------:R-:W-:Y:S01]  /*3290*/  IMAD.MOV.U32 R10, RZ, RZ, RZ ;  /* 0x000000ffff0a7224 */ /* 0x000fe200078e00ff */
[----:B------:R-:W-:Y:S01]  /*32a0*/  UMOV UR18, URZ ;  /* 0x000000ff00127c82 */ /* 0x000fe20008000000 */
[----:B------:R-:W-:Y:S01]  /*32b0*/  UMOV UR17, URZ ;  /* 0x000000ff00117c82 */ /* 0x000fe20008000000 */
[----:B------:R-:W-:Y:S01]  /*32c0*/  UMOV UR22, 0x0 ;  /* 0x0000000000167882 */ /* 0x000fe20000000000 */
[----:B------:R-:W-:Y:S01]  /*32d0*/  UMOV UR23, 0x82004a0 ;  /* 0x082004a000177882 */ /* 0x000fe20000000000 */
[----:B------:R-:W-:Y:S01]  /*32e0*/  UMOV UR20, 0x0 ;  /* 0x0000000000147882 */ /* 0x000fe20000000000 */
[----:B------:R-:W-:Y:S01]  /*32f0*/  UMOV UR21, 0x82004a0 ;  /* 0x082004a000157882 */ /* 0x000fe20000000000 */
[----:B--2---:R-:W-:Y:S01]  /*3300*/  ULEA UR6, UR6, UR4, 0x18 ;  /* 0x0000000406067291 */ /* 0x004fe2000f8ec0ff */
[----:B------:R-:W2:Y:S03]  /*3310*/  LDCU UR4, c[0x0][0x38c] ;  /* 0x00007180ff0477ac */ /* 0x000ea60008000800 */
[----:B------:R-:W-:-:S02]  /*3320*/  UIADD3 UR11, UPT, UPT, UR6, 0x8400, URZ ;  /* 0x00008400060b7890 */ /* 0x000fc4000fffe0ff */
[----:B----4-:R-:W-:-:S03]  /*3330*/  UIADD3 UR7, UPT, UPT, UR7, 0x3f, URZ ;  /* 0x0000003f07077890 */ /* 0x010fc6000fffe0ff */
[----:B-1----:R-:W1:Y:S01]  /*3340*/  LDS R0, [UR6+0x1a0] ;  /* 0x0001a006ff007984 */ /* 0x002e620008000800 */
[----:B------:R-:W-:Y:S02]  /*3350*/  UIADD3 UR12, UPT, UPT, UR6, 0x20400, URZ ;  /* 0x00020400060c7890 */ /* 0x000fe4000fffe0ff */
[----:B------:R-:W-:Y:S02]  /*3360*/  USHF.R.S32.HI UR5, URZ, 0x1f, UR7 ;  /* 0x0000001fff057899 */ /* 0x000fe40008011407 */
[----:B------:R-:W-:Y:S02]  /*3370*/  USHF.R.U32.HI UR11, URZ, 0x4, UR11 ;  /* 0x00000004ff0b7899 */ /* 0x000fe4000801160b */
[----:B------:R-:W-:Y:S02]  /*3380*/  ULEA.HI UR5, UR5, UR7, URZ, 0x6 ;  /* 0x0000000705057291 */ /* 0x000fe4000f8f30ff */
[----:B------:R-:W-:Y:S02]  /*3390*/  USHF.R.U32.HI UR12, URZ, 0x4, UR12 ;  /* 0x00000004ff0c7899 */ /* 0x000fe4000801160c */
[----:B------:R-:W-:-:S02]  /*33a0*/  USHF.R.S32.HI UR5, URZ, 0x6, UR5 ;  /* 0x00000006ff057899 */ /* 0x000fc40008011405 */
[----:B------:R-:W-:Y:S02]  /*33b0*/  ULOP3.LUT UR11, UR11, 0x3fff, URZ, 0xc0, !UPT ;  /* 0x00003fff0b0b7892 */ /* 0x000fe4000f8ec0ff */
[----:B------:R-:W-:Y:S02]  /*33c0*/  UISETP.LT.AND UP0, UPT, UR5, 0x1, UPT ;  /* 0x000000010500788c */ /* 0x000fe4000bf01270 */
[----:B------:R-:W-:Y:S02]  /*33d0*/  ULOP3.LUT UR12, UR12, 0x3fff, URZ, 0xc0, !UPT ;  /* 0x00003fff0c0c7892 */ /* 0x000fe4000f8ec0ff */
[----:B------:R-:W-:Y:S02]  /*33e0*/  USEL UR10, UR5, 0x1, !UP0 ;  /* 0x00000001050a7887 */ /* 0x000fe4000c000000 */
[----:B------:R-:W-:Y:S02]  /*33f0*/  ULOP3.LUT UR11, UR11, 0x10000, URZ, 0xfc, !UPT ;  /* 0x000100000b0b7892 */ /* 0x000fe4000f8efcff */
[----:B------:R-:W-:-:S02]  /*3400*/  ULOP3.LUT UR12, UR12, 0x10000, URZ, 0xfc, !UPT ;  /* 0x000100000c0c7892 */ /* 0x000fc4000f8efcff */
[----:B------:R-:W-:Y:S02]  /*3410*/  UIADD3 UR10, UPT, UPT, -UR10, URZ, URZ ;  /* 0x000000ff0a0a7290 */ /* 0x000fe4000fffe1ff */
[----:B--2---:R-:W-:Y:S01]  /*3420*/  UISETP.GE.AND UP3, UPT, UR4, 0x1, UPT ;  /* 0x000000010400788c */ /* 0x004fe2000bf66270 */
[----:B-1----:R-:W-:-:S15]  /*3430*/  R2UR UR19, R0 ;  /* 0x00000000001372ca */ /* 0x002fde00000e0000 */
.L_x_68:
[----:B------:R-:W-:Y:S02]  /*3440*/  LEA R0, R10, UR6, 0x3 ;  /* 0x000000060a007c11 */ /* 0x000fe4000f8e18ff */
[----:B------:R-:W-:Y:S02]  /*3450*/  SHF.L.U32 R5, R9, 0x1f, RZ ;  /* 0x0000001f09057819 */ /* 0x000fe400000006ff */
[----:B------:R-:W-:Y:S01]  /*3460*/  PLOP3.LUT P0, PT, PT, PT, UP3, 0x80, 0x8 ;  /* 0x000000000008781c */ /* 0x000fe20003f0f038 */
[----:B------:R-:W-:Y:S01]  /*3470*/  VIADD R3, R0, 0x100 ;  /* 0x0000010000037836 */ /* 0x000fe20000000000 */
[----:B-1----:R-:W1:Y:S02]  /*3480*/  SYNCS.PHASECHK.TRANS64.TRYWAIT P1, [R0+URZ+0xf0], R5 ;  /* 0x0000f005000075a7 */ /* 0x002e6400080211ff */
[----:B-1--4-:R-:W-:Y:S09]  /*3490*/  @!P1 BRA `(.L_x_62) ;  /* 0x0000005800809947 */ /* 0x012ff20003800000 */
.L_x_145:
[----:B------:R-:W-:Y:S01]  /*34a0*/  LEA R4, R10, UR6, 0x4 ;  /* 0x000000060a047c11 */ /* 0x000fe2000f8e20ff */
[----:B------:R-:W-:Y:S01]  /*34b0*/  @UP3 ULEA UR4, UR17, UR6, 0x3 ;  /* 0x0000000611043291 */ /* 0x000fe2000f8e18ff */
[----:B------:R-:W-:Y:S01]  /*34c0*/  PLOP3.LUT P2, PT, PT, PT, PT, 0x80, 0x8 ;  /* 0x000000000008781c */ /* 0x000fe20003f4f070 */
[----:B------:R-:W-:Y:S01]  /*34d0*/  ULEA UR8, UR18, UR6, 0x3 ;  /* 0x0000000612087291 */ /* 0x000fe2000f8e18ff */
[----:B------:R-:W-:Y:S01]  /*34e0*/  PRMT R3, RZ, 0x654, R3 ;  /* 0x00000654ff037816 */ /* 0x000fe20000000003 */
[----:B------:R-:W-:Y:S01]  /*34f0*/  ULEA UR9, UR18, UR19, 0x7 ;  /* 0x0000001312097291 */ /* 0x000fe2000f8e38ff */
[----:B-1----:R-:W1:Y:S01]  /*3500*/  LDS.128 R4, [R4+0x180] ;  /* 0x0001800004047984 */ /* 0x002e620000000c00 */
[----:B------:R-:W-:Y:S02]  /*3510*/  @P0 SHF.L.U32 R2, R8, 0x1f, RZ ;  /* 0x0000001f08020819 */ /* 0x000fe400000006ff */
[----:B------:R-:W-:Y:S01]  /*3520*/  SHF.L.U32 R0, R11, 0x1f, RZ ;  /* 0x0000001f0b007819 */ /* 0x000fe200000006ff */
[----:B------:R-:W-:Y:S01]  /*3530*/  @!PT LDS RZ, [RZ] ;  /* 0x00000000fffff984 */ /* 0x000fe20000000800 */
[----:B------:R-:W-:Y:S01]  /*3540*/  @!PT LDS RZ, [RZ] ;  /* 0x00000000fffff984 */ /* 0x000fe20000000800 */
[----:B------:R-:W-:Y:S01]  /*3550*/  @!PT LDS RZ, [RZ] ;  /* 0x00000000fffff984 */ /* 0x000fe20000000800 */
[----:B------:R-:W-:Y:S01]  /*3560*/  @!PT LDS RZ, [RZ] ;  /* 0x00000000fffff984 */ /* 0x000fe20000000800 */
[----:B------:R2:W-:Y:S06]  /*3570*/  MEMBAR.ALL.CTA ;  /* 0x0000000000007992 */ /* 0x0005ec0000008000 */
[----:B--2---:R-:W2:Y:S02]  /*3580*/  FENCE.VIEW.ASYNC.S ;  /* 0x00000000000073c6 */ /* 0x004ea40000000000 */
[----:B--2---:R2:W-:Y:S01]  /*3590*/  SYNCS.ARRIVE.TRANS64.RED.A1T0 RZ, [R3+URZ], RZ ;  /* 0x000000ff03ff79a7 */ /* 0x0045e200081004ff */
[----:B------:R2:W4:Y:S01]  /*35a0*/  @P0 SYNCS.PHASECHK.TRANS64.TRYWAIT P2, [UR4], R2 ;  /* 0x00000002ff0005a7 */ /* 0x0005220008041104 */
[----:B-1----:R-:W-:Y:S01]  /*35b0*/  LOP3.LUT P1, RZ, R6, 0x1, RZ, 0xc0, !PT ;  /* 0x0000000106ff7812 */ /* 0x002fe2000782c0ff */
[----:B------:R-:W1:Y:S02]  /*35c0*/  SYNCS.PHASECHK.TRANS64.TRYWAIT P0, [UR8+0x130], R0 ;  /* 0x00013000ff0075a7 */ /* 0x000e640008001108 */
[----:B-12-4-:R-:W-:Y:S10]  /*35d0*/  @!P0 BRA `(.L_x_63) ;  /* 0x0000005800448947 */ /* 0x016ff40003800000 */
.L_x_147:
[----:B------:R-:W-:Y:S01]  /*35e0*/  IADD3 R10, PT, PT, R10, 0x1, RZ ;  /* 0x000000010a0a7810 */ /* 0x000fe20007ffe0ff */
[----:B------:R-:W-:Y:S06]  /*35f0*/  BRA.U !UP3, `(.L_x_64) ;  /* 0x000000010b987547 */ /* 0x000fec000b800000 */
[----:B------:R-:W-:Y:S01]  /*3600*/  UPLOP3.LUT UP4, UPT, UPT, UPT, UPT, 0x40, 0x4 ;  /* 0x000000000004789c */ /* 0x000fe20003f8e870 */
[----:B------:R-:W-:Y:S01]  /*3610*/  UMOV UR16, UR10 ;  /* 0x0000000a00107c82 */ /* 0x000fe20008000000 */
[----:B------:R-:W-:Y:S01]  /*3620*/  UMOV UR15, UR5 ;  /* 0x00000005000f7c82 */ /* 0x000fe20008000000 */
[----:B------:R-:W-:-:S08]  /*3630*/  UMOV UR14, UR17 ;  /* 0x00000011000e7c82 */ /* 0x000fd00008000000 */
.L_x_67:
[----:B------:R-:W-:Y:S02]  /*3640*/  UIADD3 UR16, UPT, UPT, UR16, 0x1, URZ ;  /* 0x0000000110107890 */ /* 0x000fe4000fffe0ff */
[----:B--2---:R-:W-:Y:S02]  /*3650*/  ULEA UR7, UR14, UR6, 0x3 ;  /* 0x000000060e077291 */ /* 0x004fe4000f8e18ff */
[----:B------:R-:W-:Y:S01]  /*3660*/  UISETP.NE.AND UP0, UPT, UR16, URZ, UPT ;  /* 0x000000ff1000728c */ /* 0x000fe2000bf05270 */
[----:B----4-:R-:W-:Y:S10]  /*3670*/  @P2 BRA `(.L_x_65) ;  /* 0x00000000000c2947 */ /* 0x010ff40003800000 */
[----:B-1----:R-:W-:Y:S04]  /*3680*/  SHF.L.U32 R3, R8, 0x1f, RZ ;  /* 0x0000001f08037819 */ /* 0x002fe800000006ff */
[----:B------:R-:W1:Y:S02]  /*3690*/  SYNCS.PHASECHK.TRANS64.TRYWAIT P0, [UR7], R3 ;  /* 0x00000003ff0075a7 */ /* 0x000e640008001107 */
[----:B-1----:R-:W-:Y:S05]  /*36a0*/  @!P0 BRA `(.L_x_66) ;  /* 0x0000005800288947 */ /* 0x002fea0003800000 */
.L_x_65:
[----:B------:R-:W-:Y:S01]  /*36b0*/  UISETP.NE.AND UP1, UPT, UR15, 0x1, UPT ;  /* 0x000000010f00788c */ /* 0x000fe2000bf25270 */
[----:B------:R-:W-:Y:S01]  /*36c0*/  PLOP3.LUT P2, PT, PT, PT, PT, 0x80, 0x8 ;  /* 0x000000000008781c */ /* 0x000fe20003f4f070 */
[----:B------:R-:W-:Y:S02]  /*36d0*/  UIADD3 UR17, UPT, UPT, UR14, 0x1, URZ ;  /* 0x000000010e117890 */ /* 0x000fe4000fffe0ff */
[----:B------:R-:W-:Y:S02]  /*36e0*/  ULEA UR24, UR14, UR12, 0x9 ;  /* 0x0000000c0e187291 */ /* 0x000fe4000f8e48ff */
[----:B------:R-:W-:Y:S01]  /*36f0*/  UISETP.NE.AND UP2, UPT, UR17, 0xc, UPT ;  /* 0x0000000c1100788c */ /* 0x000fe2000bf45270 */
[----:B------:R-:W-:Y:S01]  /*3700*/  PLOP3.LUT P0, PT, PT, PT, UP1, 0x80, 0x8 ;  /* 0x000000000008781c */ /* 0x000fe20003f0f018 */
[----:B------:R-:W-:Y:S02]  /*3710*/  ULEA UR26, UR14, UR11, 0x9 ;  /* 0x0000000b0e1a7291 */ /* 0x000fe4000f8e48ff */
[----:B------:R-:W-:Y:S02]  /*3720*/  USEL UR13, URZ, 0x1, UP2 ;  /* 0x00000001ff0d7887 */ /* 0x000fe40009000000 */
[----:B------:R-:W-:Y:S02]  /*3730*/  USEL UR17, UR17, URZ, UP2 ;  /* 0x000000ff11117287 */ /* 0x000fe40009000000 */
[----:B------:R-:W-:Y:S02]  /*3740*/  UIADD3 UR30, UPT, UPT, UR24, 0x2, URZ ;  /* 0x00000002181e7890 */ /* 0x000fe4000fffe0ff */
[----:B------:R-:W-:Y:S01]  /*3750*/  @UP1 ULEA UR4, UR17, UR6, 0x3 ;  /* 0x0000000611041291 */ /* 0x000fe2000f8e18ff */
[----:B------:R-:W-:Y:S01]  /*3760*/  LOP3.LUT R8, R8, UR13, RZ, 0x3c, !PT ;  /* 0x0000000d08087c12 */ /* 0x000fe2000f8e3cff */
[----:B------:R-:W-:Y:S02]  /*3770*/  UIADD3 UR28, UPT, UPT, UR26, 0x2, URZ ;  /* 0x000000021a1c7890 */ /* 0x000fe4000fffe0ff */
[----:B------:R-:W-:Y:S01]  /*3780*/  UIADD3 UR7, UPT, UPT, UR7, 0x60, URZ ;  /* 0x0000006007077890 */ /* 0x000fe2000fffe0ff */
[----:B-1----:R-:W-:Y:S01]  /*3790*/  @P0 SHF.L.U32 R0, R8, 0x1f, RZ ;  /* 0x0000001f08000819 */ /* 0x002fe200000006ff */
[----:B------:R-:W-:Y:S01]  /*37a0*/  UMOV UR25, 0x80004020 ;  /* 0x8000402000197882 */ /* 0x000fe20000000000 */
[----:B------:R-:W-:Y:S01]  /*37b0*/  UMOV UR27, 0x80004020 ;  /* 0x80004020001b7882 */ /* 0x000fe20000000000 */
[----:B------:R-:W-:Y:S01]  /*37c0*/  UMOV UR31, 0x80004020 ;  /* 0x80004020001f7882 */ /* 0x000fe20000000000 */
[----:B------:R2:W4:Y:S01]  /*37d0*/  @P0 SYNCS.PHASECHK.TRANS64.TRYWAIT P2, [UR4], R0 ;  /* 0x00000000ff0005a7 */ /* 0x0005220008041104 */
[----:B------:R-:W-:Y:S01]  /*37e0*/  UIADD3 UR15, UPT, UPT, UR15, -0x1, URZ ;  /* 0xffffffff0f0f7890 */ /* 0x000fe2000fffe0ff */
[----:B------:R2:W-:Y:S01]  /*37f0*/  UTCIMMA gdesc[UR26], gdesc[UR24], tmem[UR9], tmem[UR22], idesc[UR23], UP4 ;  /* 0x00ff16181a0075ea */ /* 0x0005e2000a000109 */
[----:B------:R-:W-:Y:S01]  /*3800*/  UPLOP3.LUT UP4, UPT, UPT, UPT, UPT, 0x80, 0x8 ;  /* 0x000000000008789c */ /* 0x000fe20003f8f070 */
[----:B------:R-:W-:Y:S01]  /*3810*/  UMOV UR29, 0x80004020 ;  /* 0x80004020001d7882 */ /* 0x000fe20000000000 */
[----:B------:R-:W-:Y:S01]  /*3820*/  UMOV UR14, UR17 ;  /* 0x00000011000e7c82 */ /* 0x000fe20008000000 */
[----:B------:R2:W-:Y:S01]  /*3830*/  UTCIMMA gdesc[UR28], gdesc[UR30], tmem[UR9], tmem[UR20], idesc[UR21], UPT ;  /* 0x00ff141e1c0075ea */ /* 0x0005e2000b800109 */
[----:B------:R2:W-:Y:S01]  /*3840*/  UTCBAR [UR7], URZ ;  /* 0x000000ff070073e9 */ /* 0x0005e200080000ff */
[----:B------:R-:W-:Y:S06]  /*3850*/  BRA.U UP0, `(.L_x_67) ;  /* 0xfffffffd00787547 */ /* 0x000fec000b83ffff */
.L_x_64:
[----:B------:R-:W-:Y:S01]  /*3860*/  UIADD3 UR18, UPT, UPT, UR18, 0x1, URZ ;  /* 0x0000000112127890 */ /* 0x000fe2000fffe0ff */
[C---:B------:R-:W-:Y:S01]  /*3870*/  ISETP.NE.AND P0, PT, R10.reuse, 0x2, PT ;  /* 0x000000020a00780c */ /* 0x040fe20003f05270 */
[----:B------:R-:W-:Y:S02]  /*3880*/  UIADD3 UR8, UPT, UPT, UR8, 0x110, URZ ;  /* 0x0000011008087890 */ /* 0x000fe4000fffe0ff */
[----:B------:R-:W-:Y:S01]  /*3890*/  UISETP.NE.AND UP0, UPT, UR18, 0x4, UPT ;  /* 0x000000041200788c */ /* 0x000fe2000bf05270 */
[----:B-12---:R-:W-:Y:S02]  /*38a0*/  SEL R0, RZ, 0x1, P0 ;  /* 0x00000001ff007807 */ /* 0x006fe40000000000 */
[----:B------:R-:W-:Y:S01]  /*38b0*/  SEL R10, R10, RZ, P0 ;  /* 0x000000ff0a0a7207 */ /* 0x000fe20000000000 */
[----:B------:R-:W-:Y:S01]  /*38c0*/  USEL UR4, URZ, 0x1, UP0 ;  /* 0x00000001ff047887 */ /* 0x000fe20008000000 */
[----:B------:R-:W-:Y:S01]  /*38d0*/  LOP3.LUT R9, R9, R0, RZ, 0x3c, !PT ;  /* 0x0000000009097212 */ /* 0x000fe200078e3cff */
[----:B------:R-:W-:Y:S01]  /*38e0*/  USEL UR18, UR18, URZ, UP0 ;  /* 0x000000ff12127287 */ /* 0x000fe20008000000 */
[----:B------:R1:W-:Y:S03]  /*38f0*/  UTCBAR [UR8], URZ ;  /* 0x000000ff080073e9 */ /* 0x0003e600080000ff */
[----:B------:R-:W-:Y:S01]  /*3900*/  LOP3.LUT R11, R11, UR4, RZ, 0x3c, !PT ;  /* 0x000000040b0b7c12 */ /* 0x000fe2000f8e3cff */
[----:B------:R-:W-:Y:S07]  /*3910*/  @P1 BRA `(.L_x_68) ;  /* 0xfffffff800c81947 */ /* 0x000fee000383ffff */
[----:B------:R-:W2:Y:S01]  /*3920*/  S2UR UR4, SR_CgaCtaId ;  /* 0x00000000000479c3 */ /* 0x000ea20000008800 */
[----:B------:R-:W-:Y:S01]  /*3930*/  ELECT P0, URZ, PT ;  /* 0x0000000000ff782f */ /* 0x000fe20003800000 */
[----:B------:R-:W-:Y:S01]  /*3940*/  IMAD.MOV.U32 R0, RZ, RZ, 0x1 ;  /* 0x00000001ff007424 */ /* 0x000fe200078e00ff */
[----:B------:R-:W-:Y:S01]  /*3950*/  UIADD3 UR6, UPT, UPT, UR6, 0x130, URZ ;  /* 0x0000013006067890 */ /* 0x000fe2000fffe0ff */
[----:B------:R-:W-:Y:S01]  /*3960*/  SHF.L.U32 R3, R11, 0x1f, RZ ;  /* 0x0000001f0b037819 */ /* 0x000fe200000006ff */
[----:B------:R-:W-:-:S03]  /*3970*/  UMOV UR5, 0x40 ;  /* 0x0000004000057882 */ /* 0x000fc60000000000 */
[----:B------:R-:W-:Y:S01]  /*3980*/  UVIRTCOUNT.DEALLOC.SMPOOL 0x80 ;  /* 0x000000800000784c */ /* 0x000fe20000000000 */
[----:B--2---:R-:W-:Y:S02]  /*3990*/  ULEA UR4, UR4, UR5, 0x18 ;  /* 0x0000000504047291 */ /* 0x004fe4000f8ec0ff */
[----:B------:R-:W-:-:S07]  /*39a0*/  ULEA UR5, UR18, UR6, 0x3 ;  /* 0x0000000612057291 */ /* 0x000fce000f8e18ff */
[----:B------:R2:W-:Y:S02]  /*39b0*/  @P0 STS.U8 [UR4+0x1c], R0 ;  /* 0x00001c00ff000988 */ /* 0x0005e40008000004 */
[----:B------:R-:W3:Y:S02]  /*39c0*/  SYNCS.PHASECHK.TRANS64.TRYWAIT P0, [UR5], R3 ;  /* 0x00000003ff0075a7 */ /* 0x000ee40008001105 */
[----:B--23--:R-:W-:Y:S05]  /*39d0*/  @!P0 BRA `(.L_x_69) ;  /* 0x0000005400748947 */ /* 0x00cfea0003800000 */
.L_x_150:
[----:B------:R-:W-:-:S04]  /*39e0*/  UIADD3 UR7, UPT, UPT, UR18, 0x1, URZ ;  /* 0x0000000112077890 */ /* 0x000fc8000fffe0ff */
[----:B------:R-:W-:-:S04]  /*39f0*/  UISETP.NE.AND UP0, UPT, UR7, 0x4, UPT ;  /* 0x000000040700788c */ /* 0x000fc8000bf05270 */
[----:B-1----:R-:W-:Y:S02]  /*3a00*/  USEL UR8, URZ, 0x1, UP0 ;  /* 0x00000001ff087887 */ /* 0x002fe40008000000 */
[----:B------:R-:W-:-:S04]  /*3a10*/  USEL UR7, UR7, URZ, UP0 ;  /* 0x000000ff07077287 */ /* 0x000fc80008000000 */
[----:B------:R-:W-:Y:S01]  /*3a20*/  ULEA UR5, UR7, UR6, 0x3 ;  /* 0x0000000607057291 */ /* 0x000fe2000f8e18ff */
[----:B------:R-:W-:-:S04]  /*3a30*/  LOP3.LUT R2, R11, UR8, RZ, 0x3c, !PT ;  /* 0x000000080b027c12 */ /* 0x000fc8000f8e3cff */
[----:B--2---:R-:W-:-:S04]  /*3a40*/  SHF.L.U32 R3, R2, 0x1f, RZ ;  /* 0x0000001f02037819 */ /* 0x004fc800000006ff */
[----:B------:R-:W1:Y:S02]  /*3a50*/  SYNCS.PHASECHK.TRANS64.TRYWAIT P0, [UR5], R3 ;  /* 0x00000003ff0075a7 */ /* 0x000e640008001105 */
[----:B-1----:R-:W-:Y:S05]  /*3a60*/  @!P0 BRA `(.L_x_70) ;  /* 0x0000005400688947 */ /* 0x002fea0003800000 */
.L_x_152:
        /* <DEDUP_REMOVED lines=9> */
.L_x_154:
[----:B------:R-:W-:-:S04]  /*3b00*/  UIADD3 UR7, UPT, UPT, UR7, 0x1, URZ ;  /* 0x0000000107077890 */ /* 0x000fc8000fffe0ff */
[----:B------:R-:W-:-:S04]  /*3b10*/  UISETP.NE.AND UP0, UPT, UR7, 0x4, UPT ;  /* 0x000000040700788c */ /* 0x000fc8000bf05270 */
[----:B------:R-:W-:Y:S02]  /*3b20*/  USEL UR5, URZ, 0x1, UP0 ;  /* 0x00000001ff057887 */ /* 0x000fe40008000000 */
[----:B------:R-:W-:-:S04]  /*3b30*/  USEL UR7, UR7, URZ, UP0 ;  /* 0x000000ff07077287 */ /* 0x000fc80008000000 */
[----:B------:R-:W-:Y:S01]  /*3b40*/  ULEA UR7, UR7, UR6, 0x3 ;  /* 0x0000000607077291 */ /* 0x000fe2000f8e18ff */
[----:B-1----:R-:W-:-:S04]  /*3b50*/  LOP3.LUT R3, R2, UR5, RZ, 0x3c, !PT ;  /* 0x0000000502037c12 */ /* 0x002fc8000f8e3cff */
[----:B------:R-:W-:-:S04]  /*3b60*/  SHF.L.U32 R3, R3, 0x1f, RZ ;  /* 0x0000001f03037819 */ /* 0x000fc800000006ff */
[----:B------:R-:W1:Y:S02]  /*3b70*/  SYNCS.PHASECHK.TRANS64.TRYWAIT P0, [UR7], R3 ;  /* 0x00000003ff0075a7 */ /* 0x000e640008001107 */
[----:B-1----:R-:W-:Y:S05]  /*3b80*/  @!P0 BRA `(.L_x_72) ;  /* 0x0000005400508947 */ /* 0x002fea0003800000 */
.L_x_156:
[----:B------:R-:W-:Y:S01]  /*3b90*/  NOP ;  /* 0x0000000000007918 */ /* 0x000fe20000000000 */
[----:B-1----:R-:W1:Y:S01]  /*3ba0*/  LDS R0, [UR4+0x14] ;  /* 0x00001404ff007984 */ /* 0x002e620008000800 */
[----:B------:R-:W-:Y:S01]  /*3bb0*/  ULOP3.LUT UR6, UR19, 0xffff, URZ, 0xc0, !UPT ;  /* 0x0000ffff13067892 */ /* 0x000fe2000f8ec0ff */
[----:B------:R-:W-:Y:S01]  /*3bc0*/  UMOV UR8, 0xffff ;  /* 0x0000ffff00087882 */ /* 0x000fe20000000000 */
[----:B------:R-:W-:Y:S02]  /*3bd0*/  UMOV UR5, 0x1 ;  /* 0x0000000100057882 */ /* 0x000fe40000000000 */
[----:B------:R-:W-:-:S04]  /*3be0*/  USHF.R.U32.HI UR6, URZ, 0x5, UR6 ;  /* 0x00000005ff067899 */ /* 0x000fc80008011606 */
[----:B------:R-:W-:Y:S02]  /*3bf0*/  USHF.L.U32 UR8, UR8, UR6, URZ ;  /* 0x0000000608087299 */ /* 0x000fe400080006ff */
[----:B------:R-:W-:-:S04]  /*3c00*/  USHF.L.U32 UR5, UR5, UR6, URZ ;  /* 0x0000000605057299 */ /* 0x000fc800080006ff */
[----:B-1----:R-:W-:-:S04]  /*3c10*/  LOP3.LUT R0, R0, UR8, RZ, 0xc0, !PT ;  /* 0x0000000800007c12 */ /* 0x002fc8000f8ec0ff */
[----:B------:R-:W-:-:S13]  /*3c20*/  ISETP.NE.AND P0, PT, R0, UR8, PT ;  /* 0x0000000800007c0c */ /* 0x000fda000bf05270 */
[----:B------:R-:W-:Y:S05]  /*3c30*/  @P0 BRA `(.L_x_73) ;  /* 0x0000000000580947 */ /* 0x000fea0003800000 */
[----:B------:R-:W1:Y:S02]  /*3c40*/  LDS R0, [UR4+0x18] ;  /* 0x00001804ff007984 */ /* 0x000e640008000800 */
[----:B-1----:R-:W-:-:S04]  /*3c50*/  LOP3.LUT R0, R0, UR5, RZ, 0xc0, !PT ;  /* 0x0000000500007c12 */ /* 0x002fc8000f8ec0ff */
[----:B------:R-:W-:-:S13]  /*3c60*/  ISETP.NE.AND P0, PT, R0, UR5, PT ;  /* 0x0000000500007c0c */ /* 0x000fda000bf05270 */
[----:B------:R-:W-:Y:S05]  /*3c70*/  @P0 BRA `(.L_x_74) ;  /* 0x00000000003c0947 */ /* 0x000fea0003800000 */
[----:B------:R-:W1:Y:S01]  /*3c80*/  S2R R2, SR_LANEID ;  /* 0x0000000000027919 */ /* 0x000e620000000000 */
[----:B------:R-:W-:Y:S01]  /*3c90*/  ULOP3.LUT UR8, URZ, UR8, URZ, 0x33, !UPT ;  /* 0x00000008ff087292 */ /* 0x000fe2000f8e33ff */
[----:B------:R-:W-:Y:S01]  /*3ca0*/  LOP3.LUT R4, RZ, UR5, RZ, 0x33, !PT ;  /* 0x00000005ff047c12 */ /* 0x000fe2000f8e33ff */
[----:B------:R-:W-:Y:S02]  /*3cb0*/  VOTEU.ANY UR7, UPT, PT ;  /* 0x0000000000077886 */ /* 0x000fe400038e0100 */
[----:B------:R-:W-:Y:S01]  /*3cc0*/  UFLO.U32 UR7, UR7 ;  /* 0x00000007000772bd */ /* 0x000fe200080e0000 */
[----:B------:R-:W2:Y:S01]  /*3cd0*/  REDUX UR5, R4 ;  /* 0x00000000040573c4 */ /* 0x000ea20000000000 */
[----:B------:R-:W-:-:S06]  /*3ce0*/  IMAD.U32 R0, RZ, RZ, UR8 ;  /* 0x00000008ff007e24 */ /* 0x000fcc000f8e00ff */
[----:B------:R3:W-:Y:S01]  /*3cf0*/  UTCATOMSWS.AND URZ, UR8 ;  /* 0x0000000800ff79e3 */ /* 0x0007e20008000000 */
[----:B------:R-:W4:Y:S01]  /*3d00*/  REDUX UR6, R0 ;  /* 0x00000000000673c4 */ /* 0x000f220000000000 */
[----:B-1----:R-:W-:Y:S01]  /*3d10*/  ISETP.EQ.U32.AND P0, PT, R2, UR7, PT ;  /* 0x0000000702007c0c */ /* 0x002fe2000bf02070 */
[----:B--2---:R-:W-:Y:S01]  /*3d20*/  IMAD.U32 R2, RZ, RZ, UR5 ;  /* 0x00000005ff027e24 */ /* 0x004fe2000f8e00ff */
[----:B----4-:R-:W-:-:S11]  /*3d30*/  MOV R3, UR6 ;  /* 0x0000000600037c02 */ /* 0x010fd60008000f00 */
[----:B------:R3:W-:Y:S04]  /*3d40*/  @P0 ATOMS.AND RZ, [UR4+0x14], R3 ;  /* 0x00001403ffff098c */ /* 0x0007e8000a800004 */
[----:B------:R3:W-:Y:S01]  /*3d50*/  @P0 ATOMS.AND RZ, [UR4+0x18], R2 ;  /* 0x00001802ffff098c */ /* 0x0007e2000a800004 */
[----:B------:R-:W-:Y:S05]  /*3d60*/  BRA `(.L_x_75) ;  /* 0x0000000000147947 */ /* 0x000fea0003800000 */
.L_x_74:
[----:B------:R-:W-:Y:S02]  /*3d70*/  MOV R2, 0x3d90 ;  /* 0x00003d9000027802 */ /* 0x000fe40000000f00 */
[----:B----45:R-:W-:Y:S05]  /*3d80*/  CALL.REL.NOINC `($__internal_0_$__cuda_sm10x_tcgen05_guardrail_trap_col_being_dealloced_not_returned_by_alloc) ;  /* 0x0000005400ac7944 */ /* 0x030fea0003c00000 */
[----:B------:R-:W-:Y:S05]  /*3d90*/  BRA `(.L_x_75) ;  /* 0x0000000000087947 */ /* 0x000fea0003800000 */
.L_x_73:
[----:B------:R-:W-:Y:S02]  /*3da0*/  MOV R2, 0x3dc0 ;  /* 0x00003dc000027802 */ /* 0x000fe40000000f00 */
[----:B----45:R-:W-:Y:S05]  /*3db0*/  CALL.REL.NOINC `($__internal_2_$__cuda_sm10x_tcgen05_guardrail_trap_unallocated_columns_being_dealloced) ;  /* 0x0000005400b87944 */ /* 0x030fea0003c00000 */
.L_x_75:
[----:B------:R-:W-:Y:S01]  /*3dc0*/  NOP ;  /* 0x0000000000007918 */ /* 0x000fe20000000000 */
[----:B---3--:R-:W-:Y:S05]  /*3dd0*/  EXIT ;  /* 0x000000000000794d */ /* 0x008fea0003800000 */
.L_x_57:
[----:B------:R-:W-:-:S09]  /*3de0*/  UISETP.NE.OR UP2, UPT, UR8, 0x3, !UP2 ;  /* 0x000000030800788c */ /* 0x000fd2000d745670 */
[----:B------:R-:W-:Y:S05]  /*3df0*/  BRA.U UP2, `(.L_x_76) ;  /* 0x0000000d02407547 */ /* 0x000fea000b800000 */
[----:B------:R-:W1:Y:S01]  /*3e00*/  LDC R0, c[0x0][0xb30] ;  /* 0x0002cc00ff007b82 */ /* 0x000e620000000800 */
[----:B------:R-:W2:Y:S01]  /*3e10*/  LDCU.64 UR8, c[0x0][0x888] ;  /* 0x00011100ff0877ac */ /* 0x000ea20008000a00 */
[----:B------:R-:W-:Y:S02]  /*3e20*/  HFMA2 R29, -RZ, RZ, 0, 0 ;  /* 0x00000000ff1d7431 */ /* 0x000fe400000001ff */
[----:B------:R-:W-:Y:S01]  /*3e30*/  IMAD.MOV.U32 R31, RZ, RZ, 0x1 ;  /* 0x00000001ff1f7424 */ /* 0x000fe200078e00ff */
[----:B------:R-:W-:Y:S01]  /*3e40*/  MOV R23, 0x2000 ;  /* 0x0000200000177802 */ /* 0x000fe20000000f00 */
[----:B------:R-:W4:Y:S01]  /*3e50*/  LDCU.64 UR4, c[0x0][0x890] ;  /* 0x00011200ff0477ac */ /* 0x000f220008000a00 */
[----:B------:R-:W-:Y:S01]  /*3e60*/  IMAD.MOV.U32 R30, RZ, RZ, RZ ;  /* 0x000000ffff1e7224 */ /* 0x000fe200078e00ff */
[----:B------:R-:W3:Y:S01]  /*3e70*/  LDC R19, c[0x0][0x370] ;  /* 0x0000dc00ff137b82 */ /* 0x000ee20000000800 */
[----:B------:R-:W-:Y:S01]  /*3e80*/  UMOV UR7, 0x400 ;  /* 0x0000040000077882 */ /* 0x000fe20000000000 */
[----:B------:R-:W-:-:S02]  /*3e90*/  UPLOP3.LUT UP1, UPT, UPT, UPT, UPT, 0x40, 0x4 ;  /* 0x000000000004789c */ /* 0x000fc40003f2e870 */
[----:B------:R-:W-:-:S04]  /*3ea0*/  ULEA UR7, UR37, UR7, 0x18 ;  /* 0x0000000725077291 */ /* 0x000fc8000f8ec0ff */
[----:B------:R-:W3:Y:S01]  /*3eb0*/  LDC R2, c[0x0][0xb0c] ;  /* 0x0002c300ff027b82 */ /* 0x000ee20000000800 */
[----:B------:R-:W-:Y:S02]  /*3ec0*/  UIADD3 UR13, UPT, UPT, UR7, 0xc8, URZ ;  /* 0x000000c8070d7890 */ /* 0x000fe4000fffe0ff */
[----:B--2---:R-:W-:Y:S02]  /*3ed0*/  UISETP.NE.U32.AND UP2, UPT, UR8, URZ, UPT ;  /* 0x000000ff0800728c */ /* 0x004fe4000bf45070 */
[----:B------:R-:W-:Y:S02]  /*3ee0*/  UIADD3 UR17, UPT, UPT, UR7, 0xc0, URZ ;  /* 0x000000c007117890 */ /* 0x000fe4000fffe0ff */
[----:B----4-:R-:W-:Y:S01]  /*3ef0*/  UISETP.NE.U32.AND UP3, UPT, UR4, URZ, UPT ;  /* 0x000000ff0400728c */ /* 0x010fe2000bf65070 */
[----:B------:R-:W2:Y:S01]  /*3f00*/  LDC R18, c[0x0][0xb20] ;  /* 0x0002c800ff127b82 */ /* 0x000ea20000000800 */
[----:B-1----:R-:W-:Y:S01]  /*3f10*/  ISETP.NE.AND P1, PT, R0, 0x1, PT ;  /* 0x000000010000780c */ /* 0x002fe20003f25270 */
[----:B------:R-:W-:-:S02]  /*3f20*/  UISETP.NE.AND.EX UP2, UPT, UR9, URZ, UPT, UP2 ;  /* 0x000000ff0900728c */ /* 0x000fc4000bf45320 */
[----:B------:R-:W-:Y:S02]  /*3f30*/  UPRMT UR13, UR37, 0x654, UR13 ;  /* 0x00000654250d7896 */ /* 0x000fe4000800000d */
[----:B------:R-:W-:Y:S02]  /*3f40*/  UISETP.NE.AND.EX UP3, UPT, UR5, URZ, UPT, UP3 ;  /* 0x000000ff0500728c */ /* 0x000fe4000bf65330 */
[----:B------:R-:W1:Y:S08]  /*3f50*/  LDC.64 R32, c[0x0][0x348] ;  /* 0x0000d200ff207b82 */ /* 0x000e700000000a00 */
[----:B------:R-:W4:Y:S08]  /*3f60*/  LDC.64 R16, c[0x0][0xb10] ;  /* 0x0002c400ff107b82 */ /* 0x000f300000000a00 */
[----:B------:R-:W1:Y:S08]  /*3f70*/  LDC.64 R6, c[0x0][0xb18] ;  /* 0x0002c600ff067b82 */ /* 0x000e700000000a00 */
[----:B------:R-:W1:Y:S08]  /*3f80*/  LDC.64 R4, c[0x0][0xb28] ;  /* 0x0002ca00ff047b82 */ /* 0x000e700000000a00 */
[----:B--23--:R-:W1:Y:S02]  /*3f90*/  LDC R22, c[0x0][0x374] ;  /* 0x0000dd00ff167b82 */ /* 0x00ce640000000800 */
.L_x_85:
[C---:B------:R-:W-:Y:S02]  /*3fa0*/  LEA R0, R30.reuse, UR7, 0x3 ;  /* 0x000000071e007c11 */ /* 0x040fe4000f8e18ff */
[----:B------:R-:W-:Y:S02]  /*3fb0*/  SHF.L.U32 R3, R29, 0x1f, RZ ;  /* 0x0000001f1d037819 */ /* 0x000fe400000006ff */
[----:B------:R-:W-:Y:S02]  /*3fc0*/  LEA R24, R30, UR7, 0x4 ;  /* 0x000000071e187c11 */ /* 0x000fe4000f8e20ff */
[----:B--2---:R-:W2:Y:S02]  /*3fd0*/  SYNCS.PHASECHK.TRANS64.TRYWAIT P0, [R0+URZ+0xf0], R3 ;  /* 0x0000f003000075a7 */ /* 0x004ea400080011ff */
[----:B--2---:R-:W-:Y:S05]  /*3fe0*/  @!P0 BRA `(.L_x_77) ;  /* 0x0000005000508947 */ /* 0x004fea0003800000 */
.L_x_157:
[----:B------:R-:W-:Y:S01]  /*3ff0*/  ISETP.GE.AND P0, PT, R72, 0x1, PT ;  /* 0x000000014800780c */ /* 0x000fe20003f06270 */
[----:B------:R-:W3:Y:S01]  /*4000*/  LDS.128 R24, [R24+0x180] ;  /* 0x0001800018187984 */ /* 0x000ee20000000c00 */
[----:B--2---:R-:W-:Y:S01]  /*4010*/  VIADD R0, R0, 0x100 ;  /* 0x0000010000007836 */ /* 0x004fe20000000000 */
[----:B------:R-:W-:Y:S01]  /*4020*/  @!PT LDS RZ, [RZ] ;  /* 0x00000000fffff984 */ /* 0x000fe20000000800 */
[----:B------:R-:W-:Y:S01]  /*4030*/  @!PT LDS RZ, [RZ] ;  /* 0x00000000fffff984 */ /* 0x000fe20000000800 */
[----:B------:R-:W-:Y:S01]  /*4040*/  @!PT LDS RZ, [RZ] ;  /* 0x00000000fffff984 */ /* 0x000fe20000000800 */
[----:B------:R-:W-:Y:S01]  /*4050*/  @!PT LDS RZ, [RZ] ;  /* 0x00000000fffff984 */ /* 0x000fe20000000800 */
[----:B------:R2:W-:Y:S06]  /*4060*/  MEMBAR.ALL.CTA ;  /* 0x0000000000007992 */ /* 0x0005ec0000008000 */
[----:B--2---:R-:W2:Y:S01]  /*4070*/  FENCE.VIEW.ASYNC.S ;  /* 0x00000000000073c6 */ /* 0x004ea20000000000 */
[----:B------:R-:W-:Y:S04]  /*4080*/  PRMT R0, RZ, 0x654, R0 ;  /* 0x00000654ff007816 */ /* 0x000fe80000000000 */
[----:B--2---:R2:W-:Y:S01]  /*4090*/  SYNCS.ARRIVE.TRANS64.RED.A1T0 RZ, [R0+URZ], RZ ;  /* 0x000000ff00ff79a7 */ /* 0x0045e200081004ff */
[----:B---3--:R-:W-:Y:S11]  /*40a0*/  LOP3.LUT P3, RZ, R26, 0x1, RZ, 0xc0, !PT ;  /* 0x000000011aff7812 */ /* 0x008ff6000786c0ff */
[----:B------:R-:W-:Y:S02]  /*40b0*/  @!UPT UIADD3 URZ, UPT, UPT, URZ, URZ, URZ ;  /* 0x000000fffffff290 */ /* 0x000fe4000fffe0ff */
[----:B------:R-:W-:Y:S02]  /*40c0*/  @P3 MOV R13, R24 ;  /* 0x00000018000d3202 */ /* 0x000fe40000000f00 */
[----:B------:R-:W-:Y:S01]  /*40d0*/  @P3 LOP3.LUT R8, R25, 0xffff, RZ, 0xc0, !PT ;  /* 0x0000ffff19083812 */ /* 0x000fe200078ec0ff */
[----:B--2---:R-:W-:Y:S06]  /*40e0*/  @!P0 BRA `(.L_x_78) ;  /* 0x0000000000a48947 */ /* 0x004fec0003800000 */
[----:B-1----:R-:W-:Y:S01]  /*40f0*/  IMAD.HI.U32 R35, R22, R7, RZ ;  /* 0x0000000716237227 */ /* 0x002fe200078e00ff */
[----:B------:R-:W-:Y:S02]  /*4100*/  ISETP.NE.AND P0, PT, R6, 0x1, PT ;  /* 0x000000010600780c */ /* 0x000fe40003f05270 */
[----:B------:R-:W-:Y:S01]  /*4110*/  ISETP.NE.AND P2, PT, R72, 0x1, PT ;  /* 0x000000014800780c */ /* 0x000fe20003f45270 */
[----:B----4-:R-:W-:Y:S01]  /*4120*/  IMAD.HI.U32 R34, R19, R16, RZ ;  /* 0x0000001013227227 */ /* 0x010fe200078e00ff */
[----:B------:R-:W-:Y:S02]  /*4130*/  SHF.R.U32.HI R35, RZ, R18, R35 ;  /* 0x00000012ff237219 */ /* 0x000fe40000011623 */
[----:B------:R-:W-:Y:S01]  /*4140*/  ISETP.NE.AND P4, PT, R2, 0x1, PT ;  /* 0x000000010200780c */ /* 0x000fe20003f85270 */
[----:B------:R-:W-:Y:S01]  /*4150*/  IMAD.HI.U32 R36, R13, R16, RZ ;  /* 0x000000100d247227 */ /* 0x000fe200078e00ff */
[----:B------:R-:W-:Y:S02]  /*4160*/  SHF.R.U32.HI R34, RZ, R17, R34 ;  /* 0x00000011ff227219 */ /* 0x000fe40000011622 */
[----:B------:R-:W-:Y:S01]  /*4170*/  SEL R3, R22, R35, !P0 ;  /* 0x0000002316037207 */ /* 0x000fe20004000000 */
[C---:B------:R-:W-:Y:S01]  /*4180*/  IMAD.HI.U32 R35, R8.reuse, R7, RZ ;  /* 0x0000000708237227 */ /* 0x040fe200078e00ff */
[----:B------:R-:W-:Y:S02]  /*4190*/  SEL R11, R19, R34, !P4 ;  /* 0x00000022130b7207 */ /* 0x000fe40006000000 */
[----:B------:R-:W-:Y:S01]  /*41a0*/  SHF.R.U32.HI R36, RZ, R17, R36 ;  /* 0x00000011ff247219 */ /* 0x000fe20000011624 */
[----:B------:R-:W-:Y:S01]  /*41b0*/  IMAD.HI.U32 R38, R3, R4, RZ ;  /* 0x0000000403267227 */ /* 0x000fe200078e00ff */
[----:B------:R-:W-:Y:S03]  /*41c0*/  SHF.R.U32.HI R35, RZ, R18, R35 ;  /* 0x00000012ff237219 */ /* 0x000fe60000011623 */
[----:B------:R-:W-:Y:S01]  /*41d0*/  IMAD.HI.U32 R34, R11, R4, RZ ;  /* 0x000000040b227227 */ /* 0x000fe200078e00ff */
[----:B------:R-:W-:Y:S02]  /*41e0*/  @P2 SHF.R.U32.HI R3, RZ, R5, R38 ;  /* 0x00000005ff032219 */ /* 0x000fe40000011626 */
[----:B------:R-:W-:Y:S02]  /*41f0*/  SEL R9, R8, R35, !P0 ;  /* 0x0000002308097207 */ /* 0x000fe40004000000 */
[----:B------:R-:W-:Y:S01]  /*4200*/  @P2 SHF.R.U32.HI R11, RZ, R5, R34 ;  /* 0x00000005ff0b2219 */ /* 0x000fe20000011622 */
[C---:B------:R-:W-:Y:S01]  /*4210*/  IMAD R10, R72.reuse, R3, RZ ;  /* 0x00000003480a7224 */ /* 0x040fe200078e02ff */
[----:B------:R-:W-:Y:S01]  /*4220*/  SEL R3, R13, R36, !P4 ;  /* 0x000000240d037207 */ /* 0x000fe20006000000 */
[C---:B------:R-:W-:Y:S03]  /*4230*/  IMAD.HI.U32 R14, R9.reuse, R4, RZ ;  /* 0x00000004090e7227 */ /* 0x040fe600078e00ff */
[----:B------:R-:W-:Y:S01]  /*4240*/  ISETP.GE.AND P0, PT, R9, R10, PT ;  /* 0x0000000a0900720c */ /* 0x000fe20003f06270 */
[C---:B------:R-:W-:Y:S01]  /*4250*/  IMAD R12, R72.reuse, R11, RZ ;  /* 0x0000000b480c7224 */ /* 0x040fe200078e02ff */
[-C--:B------:R-:W-:Y:S04]  /*4260*/  SHF.R.U32.HI R14, RZ, R5.reuse, R14 ;  /* 0x00000005ff0e7219 */ /* 0x080fe8000001160e */
[----:B------:R-:W-:Y:S02]  /*4270*/  ISETP.GE.OR P0, PT, R3, R12, P0 ;  /* 0x0000000c0300720c */ /* 0x000fe40000706670 */
[----:B------:R-:W-:Y:S05]  /*4280*/  SEL R15, R9, R14, !P2 ;  /* 0x0000000e090f7207 */ /* 0x000fea0005000000 */
[----:B------:R-:W-:Y:S04]  /*4290*/  IMAD.MOV R14, RZ, RZ, -R15 ;  /* 0x000000ffff0e7224 */ /* 0x000fe800078e0a0f */
[----:B------:R-:W-:Y:S02]  /*42a0*/  IMAD R14, R72, R14, R9 ;  /* 0x0000000e480e7224 */ /* 0x000fe400078e0209 */
[C---:B------:R-:W-:Y:S05]  /*42b0*/  @!P0 IMAD.HI.U32 R10, R3.reuse, R4, RZ ;  /* 0x00000004030a8227 */ /* 0x040fea00078e00ff */
[----:B------:R-:W-:Y:S04]  /*42c0*/  @!P0 SHF.R.U32.HI R10, RZ, R5, R10 ;  /* 0x00000005ff0a8219 */ /* 0x000fe8000001160a */
[----:B------:R-:W-:Y:S01]  /*42d0*/  @!P0 SEL R0, R3, R10, !P2 ;  /* 0x0000000a03008207 */ /* 0x000fe20005000000 */
[----:B------:R-:W-:Y:S03]  /*42e0*/  IMAD.MOV R10, RZ, RZ, -R3 ;  /* 0x000000ffff0a7224 */ /* 0x000fe600078e0a03 */
[----:B------:R-:W-:Y:S01]  /*42f0*/  @!P0 IADD3 R15, PT, PT, R15, -R0, RZ ;  /* 0x800000000f0f8210 */ /* 0x000fe20007ffe0ff */
[----:B------:R-:W-:Y:S01]  /*4300*/  @!P0 IMAD R0, R11, R14, R0 ;  /* 0x0000000e0b008224 */ /* 0x000fe200078e0200 */
[----:B------:R-:W-:Y:S01]  /*4310*/  IADD3 R11, PT, PT, -R9, RZ, RZ ;  /* 0x000000ff090b7210 */ /* 0x000fe20007ffe1ff */
[----:B------:R-:W-:Y:S02]  /*4320*/  IMAD R13, R2, R10, R13 ;  /* 0x0000000a020d7224 */ /* 0x000fe400078e020d */
[----:B------:R-:W-:Y:S02]  /*4330*/  @!P0 IMAD R9, R15, R72, R3 ;  /* 0x000000480f098224 */ /* 0x000fe400078e0203 */
[----:B------:R-:W-:Y:S02]  /*4340*/  @!P0 IMAD.MOV.U32 R3, RZ, RZ, R0 ;  /* 0x000000ffff038224 */ /* 0x000fe400078e0000 */
[----:B------:R-:W-:Y:S02]  /*4350*/  IMAD R8, R6, R11, R8 ;  /* 0x0000000b06087224 */ /* 0x000fe400078e0208 */
[----:B------:R-:W-:Y:S02]  /*4360*/  IMAD R13, R3, R2, R13 ;  /* 0x00000002030d7224 */ /* 0x000fe400078e020d */
[----:B------:R-:W-:Y:S02]  /*4370*/  IMAD R8, R9, R6, R8 ;  /* 0x0000000609087224 */ /* 0x000fe400078e0208 */
.L_x_78:
[----:B------:R-:W-:Y:S05]  /*4380*/  BRA.U UP1, `(.L_x_79) ;  /* 0x0000000101107547 */ /* 0x000fea000b800000 */
[----:B------:R-:W-:Y:S04]  /*4390*/  MOV R0, UR6 ;  /* 0x0000000600007c02 */ /* 0x000fe80008000f00 */
[----:B------:R-:W-:Y:S04]  /*43a0*/  SHF.L.U32 R3, R0, 0x1f, RZ ;  /* 0x0000001f00037819 */ /* 0x000fe800000006ff */
[----:B------:R-:W2:Y:S02]  /*43b0*/  SYNCS.PHASECHK.TRANS64.TRYWAIT P0, [UR7+0xe8], R3 ;  /* 0x0000e803ff0075a7 */ /* 0x000ea40008001107 */
[----:B--2---:R-:W-:Y:S05]  /*43c0*/  @!P0 BRA `(.L_x_80) ;  /* 0x0000004c006c8947 */ /* 0x004fea0003800000 */
.L_x_79:
[----:B------:R-:W-:Y:S02]  /*43d0*/  R2UR UR19, R21 ;  /* 0x00000000151372ca */ /* 0x000fe400000e0000 */
[----:B------:R-:W-:Y:S02]  /*43e0*/  R2UR UR18, R20 ;  /* 0x00000000141272ca */ /* 0x000fe400000e0000 */
[----:B------:R-:W-:Y:S02]  /*43f0*/  ISETP.NE.U32.AND P2, PT, RZ, UR4, PT ;  /* 0x00000004ff007c0c */ /* 0x000fe4000bf45070 */
[----:B------:R-:W-:Y:S02]  /*4400*/  SHF.L.U32 R12, R31, 0x1f, RZ ;  /* 0x0000001f1f0c7819 */ /* 0x000fe400000006ff */
[----:B------:R-:W-:Y:S05]  /*4410*/  ISETP.NE.AND.EX P2, PT, RZ, UR5, PT, P2 ;  /* 0x00000005ff007c0c */ /* 0x000fea000bf45320 */
[----:B------:R-:W-:Y:S02]  /*4420*/  USHF.L.U32 UR19, UR19, 0x7, URZ ;  /* 0x0000000713137899 */ /* 0x000fe400080006ff */
[----:B------:R-:W-:Y:S01]  /*4430*/  USHF.L.U32 UR18, UR18, 0x7, URZ ;  /* 0x0000000712127899 */ /* 0x000fe200080006ff */
[----:B------:R-:W-:Y:S11]  /*4440*/  BRA.U !UP3, `(.L_x_81) ;  /* 0x000000010b347547 */ /* 0x000ff6000b800000 */
[----:B------:R-:W-:Y:S01]  /*4450*/  UPLOP3.LUT UP0, UPT, UPT, UPT, UP2, 0x80, 0x8 ;  /* 0x000000000008789c */ /* 0x000fe20003f0f020 */
[----:B--2---:R-:W-:Y:S02]  /*4460*/  HFMA2 R0, -RZ, RZ, 0, 5.9604644775390625e-08 ;  /* 0x00000001ff007431 */ /* 0x004fe400000001ff */
[----:B------:R-:W-:Y:S03]  /*4470*/  IMAD.MOV.U32 R151, RZ, RZ, 0x1 ;  /* 0x00000001ff977424 */ /* 0x000fe600078e00ff */
[----:B------:R-:W-:Y:S05]  /*4480*/  PLOP3.LUT P0, PT, PT, PT, UP0, 0x80, 0x8 ;  /* 0x000000000008781c */ /* 0x000fea0003f0f008 */
[----:B------:R-:W2:Y:S01]  /*4490*/  @UP0 LDCU.64 UR10, c[0x0][0x888] ;  /* 0x00011100ff0a07ac */ /* 0x000ea20008000a00 */
[----:B------:R-:W-:Y:S07]  /*44a0*/  @UP0 UIMAD UR8, UR36, UR4, URZ ;  /* 0x00000004240802a4 */ /* 0x000fee000f8e02ff */
[----:B------:R-:W-:Y:S01]  /*44b0*/  @!P0 PRMT R151, R0, 0x7610, R151 ;  /* 0x0000761000978816 */ /* 0x000fe20000000097 */
[----:B--2---:R-:W-:Y:S03]  /*44c0*/  @UP0 UIMAD.WIDE UR10, UR8, 0x4, UR10 ;  /* 0x00000004080a08a5 */ /* 0x004fe6000f8e020a */
[----:B------:R-:W2:Y:S03]  /*44d0*/  @!UP0 LDCU UR8, c[0x0][0x880] ;  /* 0x00011000ff0887ac */ /* 0x000ea60008000800 */
[----:B------:R-:W-:Y:S01]  /*44e0*/  IMAD.U32 R10, RZ, RZ, UR10 ;  /* 0x0000000aff0a7e24 */ /* 0x000fe2000f8e00ff */
[----:B------:R-:W-:Y:S05]  /*44f0*/  MOV R11, UR11 ;  /* 0x0000000b000b7c02 */ /* 0x000fea0008000f00 */
[----:B-----5:R3:W5:Y:S02]  /*4500*/  @P0 LDG.E R82, desc[UR46][R10.64] ;  /* 0x0000002e0a520981 */ /* 0x020764000c1e1900 */
[----:B--23--:R-:W-:Y:S07]  /*4510*/  @!P0 IMAD.U32 R82, RZ, RZ, UR8 ;  /* 0x00000008ff528e24 */ /* 0x00cfee000f8e00ff */
.L_x_81:
[----:B-----5:R-:W-:Y:S01]  /*4520*/  @!P2 ISETP.EQ.AND P0, PT, R82, RZ, PT ;  /* 0x000000ff5200a20c */ /* 0x020fe20003f02270 */
[----:B------:R-:W-:Y:S01]  /*4530*/  @!UPT UIADD3 URZ, UPT, UPT, URZ, URZ, URZ ;  /* 0x000000fffffff290 */ /* 0x000fe2000fffe0ff */
[----:B------:R-:W-:Y:S11]  /*4540*/  @!P2 BRA `(.L_x_82) ;  /* 0x000000000014a947 */ /* 0x000ff60003800000 */
[----:B------:R-:W-:Y:S02]  /*4550*/  LOP3.LUT P2, RZ, R151, 0xff, RZ, 0xc0, !PT ;  /* 0x000000ff97ff7812 */ /* 0x000fe4000784c0ff */
[----:B------:R-:W-:Y:S04]  /*4560*/  PLOP3.LUT P0, PT, PT, PT, UP0, 0x80, 0x8 ;  /* 0x000000000008781c */ /* 0x000fe80003f0f008 */
[----:B------:R-:W-:Y:S07]  /*4570*/  PLOP3.LUT P0, PT, P0, PT, PT, 0x8, 0x80 ;  /* 0x000000000080781c */ /* 0x000fee000070e170 */
[----:B------:R-:W-:Y:S11]  /*4580*/  @P2 ISETP.EQ.AND P0, PT, R82, RZ, PT ;  /* 0x000000ff5200220c */ /* 0x000ff60003f02270 */
[----:B------:R-:W-:Y:S02]  /*4590*/  @!UPT UIADD3 URZ, UPT, UPT, URZ, URZ, URZ ;  /* 0x000000fffffff290 */ /* 0x000fe4000fffe0ff */
.L_x_82:
[----:B------:R-:W3:Y:S01]  /*45a0*/  SYNCS.PHASECHK.TRANS64.TRYWAIT P2, [UR7+0xd0], R12 ;  /* 0x0000d00cff0075a7 */ /* 0x000ee20008041107 */
[----:B------:R-:W-:Y:S04]  /*45b0*/  ELECT P4, URZ, PT ;  /* 0x0000000000ff782f */ /* 0x000fe80003880000 */
[----:B------:R-:W-:Y:S11]  /*45c0*/  PLOP3.LUT P4, PT, P0, P4, PT, 0xf2, 0x2f ;  /* 0x00000000002f781c */ /* 0x000ff60000789e72 */
[----:B------:R-:W-:Y:S02]  /*45d0*/  @!UPT UIADD3 URZ, UPT, UPT, URZ, URZ, URZ ;  /* 0x000000fffffff290 */ /* 0x000fe4000fffe0ff */
[----:B-1----:R-:W-:Y:S05]  /*45e0*/  @!P4 IADD3 R21, P0, PT, R32, 0x580, RZ ;  /* 0x000005802015c810 */ /* 0x002fea0007f1e0ff */
[----:B------:R-:W-:Y:S01]  /*45f0*/  @!P4 IMAD.X R20, RZ, RZ, R33, P0 ;  /* 0x000000ffff14c224 */ /* 0x000fe200000e0621 */
[----:B---3--:R-:W-:Y:S07]  /*4600*/  @!P2 BRA `(.L_x_83) ;  /* 0x0000004800f4a947 */ /* 0x008fee0003800000 */
.L_x_160:
[----:B------:R-:W3:Y:S01]  /*4610*/  LDC.64 R14, c[0x0][0xb10] ;  /* 0x0002c400ff0e7b82 */ /* 0x000ee20000000a00 */
[----:B------:R-:W-:Y:S01]  /*4620*/  @!P4 R2UR UR8, R20 ;  /* 0x000000001408c2ca */ /* 0x000fe200000e0000 */
[----:B------:R-:W-:Y:S01]  /*4630*/  VOTEU.ALL UP1, P4 ;  /* 0x0000000000ff7886 */ /* 0x000fe20002020000 */
[----:B------:R-:W-:Y:S01]  /*4640*/  @!P4 R2UR UR9, R21 ;  /* 0x000000001509c2ca */ /* 0x000fe200000e0000 */
[----:B------:R-:W-:Y:S01]  /*4650*/  UMOV UR10, 0x0 ;  /* 0x00000000000a7882 */ /* 0x000fe20000000000 */
[----:B------:R-:W-:Y:S03]  /*4660*/  UMOV UR11, 0x10000000 ;  /* 0x10000000000b7882 */ /* 0x000fe60000000000 */
[----:B------:R-:W5:Y:S01]  /*4670*/  LDC.64 R10, c[0x0][0xb18] ;  /* 0x0002c600ff0a7b82 */ /* 0x000f620000000a00 */
[----:B------:R-:W-:Y:S01]  /*4680*/  @!UP1 UIADD3 UR16, UPT, UPT, UR7, 0x200, URZ ;  /* 0x0000020007109890 */ /* 0x000fe2000fffe0ff */
[----:B------:R-:W-:Y:S01]  /*4690*/  @P3 SHF.R.U32.HI R28, RZ, 0x10, R25 ;  /* 0x00000010ff1c3819 */ /* 0x000fe20000011619 */
[----:B------:R-:W-:Y:S01]  /*46a0*/  VOTEU.ALL UP1, P4 ;  /* 0x0000000000ff7886 */ /* 0x000fe20002020000 */
[----:B------:R-:W-:Y:S01]  /*46b0*/  UMOV UR20, UR36 ;  /* 0x0000002400147c82 */ /* 0x000fe20008000000 */
[----:B------:R-:W-:Y:S03]  /*46c0*/  VIADD R30, R30, 0x1 ;  /* 0x000000011e1e7836 */ /* 0x000fe60000000000 */
[----:B--2---:R-:W2:Y:S01]  /*46d0*/  @!P1 LDC R0, c[0x0][0xb20] ;  /* 0x0002c800ff009b82 */ /* 0x004ea20000000800 */
[----:B------:R-:W-:Y:S01]  /*46e0*/  IMAD.U32 R21, RZ, RZ, UR8 ;  /* 0x00000008ff157e24 */ /* 0x000fe2000f8e00ff */
[----:B------:R-:W-:Y:S06]  /*46f0*/  UPRMT UR8, UR37, 0x654, UR17 ;  /* 0x0000065425087896 */ /* 0x000fec0008000011 */
[----:B-1----:R-:W1:Y:S01]  /*4700*/  @!P1 LDC R3, c[0x0][0xb0c] ;  /* 0x0002c300ff039b82 */ /* 0x002e620000000800 */
[----:B------:R-:W-:Y:S01]  /*4710*/  IMAD.U32 R20, RZ, RZ, UR9 ;  /* 0x00000009ff147e24 */ /* 0x000fe2000f8e00ff */
[----:B------:R-:W-:Y:S04]  /*4720*/  @!P4 R2UR UR15, R21 ;  /* 0x00000000150fc2ca */ /* 0x000fe800000e0000 */
[----:B------:R-:W-:Y:S01]  /*4730*/  @!P4 R2UR UR14, R20 ;  /* 0x00000000140ec2ca */ /* 0x000fe200000e0000 */
[----:B------:R-:W-:Y:S11]  /*4740*/  @!P4 IMAD.MOV.U32 R20, RZ, RZ, 0x2000 ;  /* 0x00002000ff14c424 */ /* 0x000ff600078e00ff */
[----:B------:R-:W-:Y:S01]  /*4750*/  @!UPT UIADD3 URZ, UPT, UPT, URZ, URZ, URZ ;  /* 0x000000fffffff290 */ /* 0x000fe2000fffe0ff */
[----:B------:R1:W-:Y:S01]  /*4760*/  @!UP1 UTMALDG.3D [UR16], [UR14], desc[UR10] ;  /* 0x00000a100e0095b4 */ /* 0x0003e20008011000 */
[----:B------:R1:W-:Y:S02]  /*4770*/  @!P4 SYNCS.ARRIVE.TRANS64.RED.A0TR RZ, [UR7+0xc0], R20 ;  /* 0x0000c014ffffc9a7 */ /* 0x0003e40008300407 */
[----:B-1----:R-:W-:Y:S01]  /*4780*/  @!P1 ISETP.NE.AND P2, PT, R3, 0x1, PT ;  /* 0x000000010300980c */ /* 0x002fe20003f45270 */
[C---:B---3--:R-:W-:Y:S01]  /*4790*/  @!P1 IMAD.HI.U32 R14, R13.reuse, R14, RZ ;  /* 0x0000000e0d0e9227 */ /* 0x048fe200078e00ff */
[----:B-----5:R-:W-:Y:S03]  /*47a0*/  @!P1 ISETP.NE.AND P0, PT, R10, 0x1, PT ;  /* 0x000000010a00980c */ /* 0x020fe60003f05270 */
[C---:B------:R-:W-:Y:S01]  /*47b0*/  @!P1 IMAD.HI.U32 R11, R8.reuse, R11, RZ ;  /* 0x0000000b080b9227 */ /* 0x040fe200078e00ff */
[----:B------:R-:W-:Y:S04]  /*47c0*/  @!P1 SHF.R.U32.HI R14, RZ, R15, R14 ;  /* 0x0000000fff0e9219 */ /* 0x000fe8000001160e */
[----:B--2---:R-:W-:Y:S01]  /*47d0*/  @!P1 SHF.R.U32.HI R9, RZ, R0, R11 ;  /* 0x00000000ff099219 */ /* 0x004fe2000001160b */
[----:B------:R-:W-:Y:S01]  /*47e0*/  SYNCS.ARRIVE.TRANS64.RED.A1T0 RZ, [UR8], RZ ;  /* 0x000000ffffff79a7 */ /* 0x000fe20008100408 */
[----:B------:R-:W-:Y:S02]  /*47f0*/  @!P1 SEL R14, R13, R14, !P2 ;  /* 0x0000000e0d0e9207 */ /* 0x000fe40005000000 */
[----:B------:R-:W-:Y:S01]  /*4800*/  @!P1 SEL R9, R8, R9, !P0 ;  /* 0x0000000908099207 */ /* 0x000fe20004000000 */
[----:B------:R-:W1:Y:S04]  /*4810*/  SYNCS.PHASECHK.TRANS64.TRYWAIT P5, [UR7+0xd8], R12 ;  /* 0x0000d80cff0075a7 */ /* 0x000e6800080a1107 */
[----:B------:R-:W-:Y:S02]  /*4820*/  @!P1 IMAD.IADD R0, R9, 0x1, -R14 ;  /* 0x0000000109009824 */ /* 0x000fe400078e0a0e */
[----:B------:R-:W-:Y:S02]  /*4830*/  @!P1 IMAD.IADD R9, R14, 0x1, -R9 ;  /* 0x000000010e099824 */ /* 0x000fe400078e0a09 */
[----:B------:R-:W-:Y:S02]  /*4840*/  @!P1 IMAD R13, R0, R3, R13 ;  /* 0x00000003000d9224 */ /* 0x000fe400078e020d */
[----:B------:R-:W-:Y:S01]  /*4850*/  @!P1 IMAD R8, R9, R10, R8 ;  /* 0x0000000a09089224 */ /* 0x000fe200078e0208 */
[----:B-1----:R-:W-:Y:S06]  /*4860*/  @!P5 BRA `(.L_x_84) ;  /* 0x000000480074d947 */ /* 0x002fec0003800000 */
.L_x_162:
[----:B-1----:R-:W-:Y:S01]  /*4870*/  @!P4 IADD3 R3, P0, PT, R32, 0x580, RZ ;  /* 0x000005802003c810 */ /* 0x002fe20007f1e0ff */
[----:B------:R-:W-:Y:S01]  /*4880*/  VOTEU.ALL UP1, P4 ;  /* 0x0000000000ff7886 */ /* 0x000fe20002020000 */
[----:B------:R-:W-:Y:S01]  /*4890*/  UMOV UR20, 0x0 ;  /* 0x0000000000147882 */ /* 0x000fe20000000000 */
[----:B------:R-:W-:Y:S01]  /*48a0*/  UMOV UR21, 0x10000000 ;  /* 0x1000000000157882 */ /* 0x000fe20000000000 */
[----:B------:R-:W-:Y:S01]  /*48b0*/  @!P4 R2UR UR9, R3 ;  /* 0x000000000309c2ca */ /* 0x000fe200000e0000 */
[----:B------:R-:W-:Y:S01]  /*48c0*/  @!P4 IMAD.X R0, RZ, RZ, R33, P0 ;  /* 0x000000ffff00c224 */ /* 0x000fe200000e0621 */
[----:B------:R-:W-:Y:S01]  /*48d0*/  @!UP1 UIADD3 UR10, UPT, UPT, UR18, 0x40, URZ ;  /* 0x00000040120a9890 */ /* 0x000fe2000fffe0ff */
[----:B------:R-:W-:Y:S01]  /*48e0*/  ISETP.NE.AND P0, PT, R30, 0x2, PT ;  /* 0x000000021e00780c */ /* 0x000fe20003f05270 */
[----:B------:R-:W-:Y:S01]  /*48f0*/  UMOV UR11, UR19 ;  /* 0x00000013000b7c82 */ /* 0x000fe20008000000 */
[----:B------:R-:W-:Y:S01]  /*4900*/  UMOV UR12, UR36 ;  /* 0x00000024000c7c82 */ /* 0x000fe20008000000 */
[----:B------:R-:W-:Y:S01]  /*4910*/  @!P4 R2UR UR8, R0 ;  /* 0x000000000008c2ca */ /* 0x000fe200000e0000 */
[----:B------:R-:W-:Y:S01]  /*4920*/  IMAD.IADD R20, R8, 0x1, R150 ;  /* 0x0000000108147824 */ /* 0x000fe200078e0296 */
[----:B------:R-:W-:Y:S01]  /*4930*/  @P3 R2UR UR36, R28 ;  /* 0x000000001c2432ca */ /* 0x000fe200000e0000 */
[----:B------:R-:W-:Y:S01]  /*4940*/  IMAD.IADD R21, R13, 0x1, R152 ;  /* 0x000000010d157824 */ /* 0x000fe200078e0298 */
[----:B------:R-:W-:Y:S02]  /*4950*/  SEL R0, RZ, 0x1, P0 ;  /* 0x00000001ff007807 */ /* 0x000fe40000000000 */
[----:B------:R-:W-:Y:S01]  /*4960*/  LOP3.LUT R31, R31, 0x1, RZ, 0x3c, !PT ;  /* 0x000000011f1f7812 */ /* 0x000fe200078e3cff */
[----:B------:R-:W-:Y:S01]  /*4970*/  IMAD.U32 R10, RZ, RZ, UR9 ;  /* 0x00000009ff0a7e24 */ /* 0x000fe2000f8e00ff */
[----:B------:R-:W-:Y:S01]  /*4980*/  @!UP1 UIADD3 UR9, UPT, UPT, UR7, 0xc8, URZ ;  /* 0x000000c807099890 */ /* 0x000fe2000fffe0ff */
[----:B------:R-:W-:Y:S02]  /*4990*/  LOP3.LUT R29, R29, R0, RZ, 0x3c, !PT ;  /* 0x000000001d1d7212 */ /* 0x000fe400078e3cff */
[----:B------:R-:W-:Y:S02]  /*49a0*/  SEL R30, R30, RZ, P0 ;  /* 0x000000ff1e1e7207 */ /* 0x000fe40000000000 */
[----:B------:R-:W-:Y:S01]  /*49b0*/  IMAD.U32 R11, RZ, RZ, UR8 ;  /* 0x00000008ff0b7e24 */ /* 0x000fe2000f8e00ff */
[----:B------:R-:W-:Y:S01]  /*49c0*/  @!P4 R2UR UR14, R10 ;  /* 0x000000000a0ec2ca */ /* 0x000fe200000e0000 */
[----:B------:R-:W-:Y:S01]  /*49d0*/  @!UP1 UIADD3 UR8, UPT, UPT, UR7, 0x2200, URZ ;  /* 0x0000220007089890 */ /* 0x000fe2000fffe0ff */
[----:B------:R-:W-:Y:S02]  /*49e0*/  VOTEU.ALL UP1, P4 ;  /* 0x0000000000ff7886 */ /* 0x000fe40002020000 */
[----:B------:R-:W-:Y:S11]  /*49f0*/  @!P4 R2UR UR15, R11 ;  /* 0x000000000b0fc2ca */ /* 0x000ff600000e0000 */
[----:B------:R-:W-:Y:S02]  /*4a00*/  @!UPT UIADD3 URZ, UPT, UPT, URZ, URZ, URZ ;  /* 0x000000fffffff290 */ /* 0x000fe4000fffe0ff */
[----:B------:R2:W-:Y:S01]  /*4a10*/  @!UP1 UTMALDG.3D [UR8], [UR14], desc[UR20] ;  /* 0x000014080e0095b4 */ /* 0x0005e20008011000 */
[----:B------:R2:W-:Y:S01]  /*4a20*/  @!P4 SYNCS.ARRIVE.TRANS64.RED.A0TR RZ, [UR7+0xc8], R23 ;  /* 0x0000c817ffffc9a7 */ /* 0x0005e20008300407 */
[----:B------:R-:W-:Y:S01]  /*4a30*/  UPLOP3.LUT UP1, UPT, UPT, UPT, UPT, 0x80, 0x8 ;  /* 0x000000000008789c */ /* 0x000fe20003f2f070 */
[----:B------:R-:W-:Y:S01]  /*4a40*/  SYNCS.ARRIVE.TRANS64.RED.A1T0 RZ, [UR13], RZ ;  /* 0x000000ffffff79a7 */ /* 0x000fe2000810040d */
[----:B------:R-:W-:Y:S09]  /*4a50*/  @P3 BRA `(.L_x_85) ;  /* 0xfffffff400503947 */ /* 0x000ff2000383ffff */
[----:B------:R-:W-:-:S04]  /*4a60*/  SHF.L.U32 R3, R31, 0x1f, RZ ;  /* 0x0000001f1f037819 */ /* 0x000fc800000006ff */
[----:B------:R-:W1:Y:S02]  /*4a70*/  SYNCS.PHASECHK.TRANS64.TRYWAIT P0, [UR7+0xd0], R3 ;  /* 0x0000d003ff0075a7 */ /* 0x000e640008001107 */
[----:B-1----:R-:W-:Y:S05]  /*4a80*/  @!P0 BRA `(.L_x_86) ;  /* 0x0000004800048947 */ /* 0x002fea0003800000 */
.L_x_164:
[----:B-1----:R-:W-:-:S07]  /*4a90*/  MOV R0, UR7 ;  /* 0x0000000700007c02 */ /* 0x002fce0008000f00 */
.L_x_87:
[----:B-1----:R-:W-:-:S04]  /*4aa0*/  SHF.L.U32 R3, R31, 0x1f, RZ ;  /* 0x0000001f1f037819 */ /* 0x002fc800000006ff */
[----:B------:R1:W3:Y:S03]  /*4ab0*/  SYNCS.PHASECHK.TRANS64.TRYWAIT P0, [R0+URZ+0xd8], R3 ;  /* 0x0000d803000075a7 */ /* 0x0002e600080011ff */
[----:B---3--:R-:W-:Y:S05]  /*4ac0*/  @!P0 NANOSLEEP.SYNCS 0x989680 ;  /* 0x009896800000895d */ /* 0x008fea0003900000 */
[----:B------:R-:W3:Y:S02]  /*4ad0*/  @!P0 SYNCS.PHASECHK.TRANS64 P0, [R0+URZ+0xd8], R3 ;  /* 0x0000d803000085a7 */ /* 0x000ee400080010ff */
[----:B--23--:R-:W-:Y:S05]  /*4ae0*/  @P0 EXIT ;  /* 0x000000000000094d */ /* 0x00cfea0003800000 */
[----:B------:R-:W-:Y:S05]  /*4af0*/  BRA `(.L_x_87) ;  /* 0xfffffffc00e87947 */ /* 0x000fea000383ffff */
.L_x_76:
[----:B------:R-:W-:-:S06]  /*4b00*/  UISETP.GE.AND UP1, UPT, UR8, 0x4, UPT ;  /* 0x000000040800788c */ /* 0x000fcc000bf26270 */
[----:B------:R-:W-:-:S13]  /*4b10*/  PLOP3.LUT P0, PT, PT, PT, UP1, 0x80, 0x8 ;  /* 0x000000000008781c */ /* 0x000fda0003f0f018 */
[----:B------:R-:W-:Y:S05]  /*4b20*/  @!P0 EXIT ;  /* 0x000000000000894d */ /* 0x000fea0003800000 */
[----:B------:R-:W-:Y:S01]  /*4b30*/  BAR.SYNC.DEFER_BLOCKING 0x6, 0xa0 ;  /* 0x0182800000007b1d */ /* 0x000fe20000010000 */
[C---:B------:R-:W-:Y:S01]  /*4b40*/  IMAD.U32 R79, R167.reuse, 0x10000, RZ ;  /* 0x00010000a74f7824 */ /* 0x040fe200078e00ff */
[C---:B------:R-:W-:Y:S01]  /*4b50*/  R2P PR, R167.reuse, 0x6 ;  /* 0x00000006a7007804 */ /* 0x040fe20000000000 */
[----:B------:R-:W-:Y:S01]  /*4b60*/  IMAD.SHL.U32 R2, R167, 0x40, RZ ;  /* 0x00000040a7027824 */ /* 0x000fe200078e00ff */
[----:B------:R-:W-:Y:S01]  /*4b70*/  CS2R R160, SRZ ;  /* 0x0000000000a07805 */ /* 0x000fe2000001ff00 */
[----:B------:R-:W-:Y:S01]  /*4b80*/  IMAD.MOV.U32 R164, RZ, RZ, 0x20 ;  /* 0x00000020ffa47424 */ /* 0x000fe200078e00ff */
[----:B------:R-:W-:Y:S02]  /*4b90*/  UMOV UR49, 0x400 ;  /* 0x0000040000317882 */ /* 0x000fe40000000000 */
[----:B------:R-:W1:Y:S01]  /*4ba0*/  LDC R157, c[0x0][0x370] ;  /* 0x0000dc00ff9d7b82 */ /* 0x000e620000000800 */
[----:B------:R-:W-:Y:S01]  /*4bb0*/  ULEA UR49, UR37, UR49, 0x18 ;  /* 0x0000003125317291 */ /* 0x000fe2000f8ec0ff */
[----:B------:R-:W-:Y:S01]  /*4bc0*/  LOP3.LUT R79, R79, 0x600000, RZ, 0xc0, !PT ;  /* 0x006000004f4f7812 */ /* 0x000fe200078ec0ff */
[----:B------:R-:W-:Y:S01]  /*4bd0*/  IMAD.SHL.U32 R153, R167, 0x8, RZ ;  /* 0x00000008a7997824 */ /* 0x000fe200078e00ff */
[----:B------:R-:W-:Y:S01]  /*4be0*/  LOP3.LUT R4, R2, 0x180, RZ, 0xc0, !PT ;  /* 0x0000018002047812 */ /* 0x000fe200078ec0ff */
[----:B------:R-:W-:Y:S01]  /*4bf0*/  IMAD.MOV.U32 R165, RZ, RZ, 0x10 ;  /* 0x00000010ffa57424 */ /* 0x000fe200078e00ff */
[----:B------:R-:W-:Y:S01]  /*4c00*/  SEL R164, R164, 0xffffffe0, !P2 ;  /* 0xffffffe0a4a47807 */ /* 0x000fe20005000000 */
[----:B------:R-:W-:Y:S01]  /*4c10*/  UIADD3 UR4, UPT, UPT, UR49, 0x4200, URZ ;  /* 0x0000420031047890 */ /* 0x000fe2000fffe0ff */
[----:B------:R-:W2:Y:S01]  /*4c20*/  LDC R74, c[0x0][0xb0c] ;  /* 0x0002c300ff4a7b82 */ /* 0x000ea20000000800 */
[----:B------:R-:W-:Y:S01]  /*4c30*/  LOP3.LUT R153, R4, 0x30, R153, 0xf8, !PT ;  /* 0x0000003004997812 */ /* 0x000fe200078ef899 */
[----:B------:R-:W-:Y:S01]  /*4c40*/  IMAD.MOV.U32 R76, RZ, RZ, RZ ;  /* 0x000000ffff4c7224 */ /* 0x000fe200078e00ff */
[----:B------:R-:W-:Y:S01]  /*4c50*/  SEL R165, R165, 0xfffffff0, !P1 ;  /* 0xfffffff0a5a57807 */ /* 0x000fe20004800000 */
[----:B------:R-:W-:Y:S01]  /*4c60*/  IMAD.MOV.U32 R162, RZ, RZ, RZ ;  /* 0x000000ffffa27224 */ /* 0x000fe200078e00ff */
[----:B------:R-:W-:Y:S01]  /*4c70*/  LOP3.LUT R153, R153, 0x1e40, R2, 0xf8, !PT ;  /* 0x00001e4099997812 */ /* 0x000fe200078ef802 */
[----:B------:R-:W-:Y:S01]  /*4c80*/  IMAD.MOV.U32 R169, RZ, RZ, RZ ;  /* 0x000000ffffa97224 */ /* 0x000fe200078e00ff */
[----:B------:R-:W-:Y:S01]  /*4c90*/  LOP3.LUT R167, R167, 0x60, RZ, 0xc0, !PT ;  /* 0x00000060a7a77812 */ /* 0x000fe200078ec0ff */
[----:B------:R-:W4:Y:S01]  /*4ca0*/  LDC R155, c[0x0][0xb20] ;  /* 0x0002c800ff9b7b82 */ /* 0x000f220000000800 */
[----:B------:R-:W3:Y:S01]  /*4cb0*/  LDS R0, [UR49+0x1a0] ;  /* 0x0001a031ff007984 */ /* 0x000ee20008000800 */
[----:B------:R-:W-:Y:S01]  /*4cc0*/  IMAD.MOV.U32 R159, RZ, RZ, RZ ;  /* 0x000000ffff9f7224 */ /* 0x000fe200078e00ff */
[----:B------:R-:W1:Y:S01]  /*4cd0*/  LDCU.64 UR52, c[0x0][0x348] ;  /* 0x00006900ff3477ac */ /* 0x000e620008000a00 */
[----:B------:R-:W-:Y:S01]  /*4ce0*/  IMAD.U32 R166, RZ, RZ, UR4 ;  /* 0x00000004ffa67e24 */ /* 0x000fe2000f8e00ff */
[----:B------:R-:W1:Y:S03]  /*4cf0*/  LDCU.64 UR38, c[0x0][0x888] ;  /* 0x00011100ff2677ac */ /* 0x000e660008000a00 */
[----:B------:R-:W1:Y:S01]  /*4d00*/  LDC R73, c[0x0][0xb30] ;  /* 0x0002cc00ff497b82 */ /* 0x000e620000000800 */
[----:B------:R-:W1:Y:S01]  /*4d10*/  LDCU.64 UR44, c[0x0][0x890] ;  /* 0x00011200ff2c77ac */ /* 0x000e620008000a00 */
[----:B------:R-:W-:-:S06]  /*4d20*/  UIADD3 UR48, UPT, UPT, UR49, 0x200, URZ ;  /* 0x0000020031307890 */ /* 0x000fcc000fffe0ff */
[----:B------:R-:W1:Y:S08]  /*4d30*/  LDC.64 R148, c[0x0][0xb10] ;  /* 0x0002c400ff947b82 */ /* 0x000e700000000a00 */
[----:B------:R-:W1:Y:S08]  /*4d40*/  LDC.64 R70, c[0x0][0xb18] ;  /* 0x0002c600ff467b82 */ /* 0x000e700000000a00 */
[----:B------:R-:W1:Y:S08]  /*4d50*/  LDC.64 R68, c[0x0][0xb28] ;  /* 0x0002ca00ff447b82 */ /* 0x000e700000000a00 */
[----:B------:R-:W1:Y:S01]  /*4d60*/  LDC.64 R146, c[0x0][0x8b0] ;  /* 0x00022c00ff927b82 */ /* 0x000e620000000a00 */
[----:B---3--:R-:W-:Y:S01]  /*4d70*/  IMAD.IADD R79, R0, 0x1, R79 ;  /* 0x00000001004f7824 */ /* 0x008fe200078e024f */
[----:B------:R-:W-:-:S04]  /*4d80*/  SHF.R.S32.HI R0, RZ, 0x4, R164 ;  /* 0x00000004ff007819 */ /* 0x000fc800000114a4 */
[----:B------:R-:W-:Y:S02]  /*4d90*/  LEA.HI.SX32 R163, R165, R0, 0x1c ;  /* 0x00000000a5a37211 */ /* 0x000fe400078fe2ff */
[----:B------:R-:W3:Y:S08]  /*4da0*/  LDC.64 R144, c[0x0][0x8a8] ;  /* 0x00022a00ff907b82 */ /* 0x000ef00000000a00 */
[----:B--2-4-:R-:W1:Y:S02]  /*4db0*/  LDC R156, c[0x0][0x374] ;  /* 0x0000dd00ff9c7b82 */ /* 0x014e640000000800 */
.L_x_113:
[----:B------:R-:W-:Y:S02]  /*4dc0*/  LEA R0, R169, UR49, 0x3 ;  /* 0x00000031a9007c11 */ /* 0x000fe4000f8e18ff */
[----:B------:R-:W-:Y:S02]  /*4dd0*/  SHF.L.U32 R3, R161, 0x1f, RZ ;  /* 0x0000001fa1037819 */ /* 0x000fe400000006ff */
[----:B-1----:R-:W-:Y:S02]  /*4de0*/  LEA R16, R169, UR49, 0x4 ;  /* 0x00000031a9107c11 */ /* 0x002fe4000f8e20ff */
[----:B------:R-:W2:Y:S02]  /*4df0*/  SYNCS.PHASECHK.TRANS64.TRYWAIT P0, [R0+URZ+0xf0], R3 ;  /* 0x0000f003000075a7 */ /* 0x000ea400080011ff */
[----:B--2---:R-:W-:Y:S05]  /*4e00*/  @!P0 BRA `(.L_x_88) ;  /* 0x00000044003c8947 */ /* 0x004fea0003800000 */
.L_x_165:
[----:B------:R-:W4:Y:S01]  /*4e10*/  LDC.64 R12, c[0x0][0xb10] ;  /* 0x0002c400ff0c7b82 */ /* 0x000f220000000a00 */
[----:B------:R-:W3:Y:S01]  /*4e20*/  LDS.128 R16, [R16+0x180] ;  /* 0x0001800010107984 */ /* 0x000ee20000000c00 */
[----:B-1----:R-:W-:Y:S01]  /*4e30*/  ISETP.NE.AND P1, PT, R73, 0x1, PT ;  /* 0x000000014900780c */ /* 0x002fe20003f25270 */
[----:B--2---:R-:W-:Y:S01]  /*4e40*/  VIADD R0, R0, 0x100 ;  /* 0x0000010000007836 */ /* 0x004fe20000000000 */
[----:B------:R-:W-:Y:S04]  /*4e50*/  ISETP.GE.AND P0, PT, R72, 0x1, PT ;  /* 0x000000014800780c */ /* 0x000fe80003f06270 */
[----:B------:R-:W1:Y:S01]  /*4e60*/  LDC.64 R10, c[0x0][0xb18] ;  /* 0x0002c600ff0a7b82 */ /* 0x000e620000000a00 */
[----:B------:R-:W-:Y:S01]  /*4e70*/  PRMT R0, RZ, 0x654, R0 ;  /* 0x00000654ff007816 */ /* 0x000fe20000000000 */
[----:B------:R-:W-:Y:S01]  /*4e80*/  @!PT LDS RZ, [RZ] ;  /* 0x00000000fffff984 */ /* 0x000fe20000000800 */
[----:B------:R-:W-:Y:S01]  /*4e90*/  @!PT LDS RZ, [RZ] ;  /* 0x00000000fffff984 */ /* 0x000fe20000000800 */
[----:B------:R-:W-:Y:S01]  /*4ea0*/  @!PT LDS RZ, [RZ] ;  /* 0x00000000fffff984 */ /* 0x000fe20000000800 */
[----:B------:R-:W-:Y:S01]  /*4eb0*/  @!PT LDS RZ, [RZ] ;  /* 0x00000000fffff984 */ /* 0x000fe20000000800 */
[----:B------:R2:W-:Y:S06]  /*4ec0*/  MEMBAR.ALL.CTA ;  /* 0x0000000000007992 */ /* 0x0005ec0000008000 */
[----:B--2---:R-:W2:Y:S01]  /*4ed0*/  FENCE.VIEW.ASYNC.S ;  /* 0x00000000000073c6 */ /* 0x004ea20000000000 */
[----:B------:R-:W1:Y:S08]  /*4ee0*/  @!P1 LDC R14, c[0x0][0xb20] ;  /* 0x0002c800ff0e9b82 */ /* 0x000e700000000800 */
[----:B------:R-:W1:Y:S01]  /*4ef0*/  @!P1 LDC R9, c[0x0][0xb0c] ;  /* 0x0002c300ff099b82 */ /* 0x000e620000000800 */
[----:B--2---:R2:W-:Y:S01]  /*4f00*/  SYNCS.ARRIVE.TRANS64.RED.A1T0 RZ, [R0+URZ], RZ ;  /* 0x000000ff00ff79a7 */ /* 0x0045e200081004ff */
[----:B---3--:R-:W-:Y:S04]  /*4f10*/  LOP3.LUT P4, RZ, R18, 0x1, RZ, 0xc0, !PT ;  /* 0x0000000112ff7812 */ /* 0x008fe8000788c0ff */
[----:B------:R-:W-:Y:S09]  /*4f20*/  P2R R168, PR, RZ, 0x10 ;  /* 0x00000010ffa87803 */ /* 0x000ff20000000000 */
[----:B------:R-:W-:Y:S02]  /*4f30*/  @P4 MOV R77, R16 ;  /* 0x00000010004d4202 */ /* 0x000fe40000000f00 */
[----:B------:R-:W-:Y:S01]  /*4f40*/  @P4 LOP3.LUT R75, R17, 0xffff, RZ, 0xc0, !PT ;  /* 0x0000ffff114b4812 */ /* 0x000fe200078ec0ff */
[----:B--2-4-:R-:W-:Y:S06]  /*4f50*/  @!P0 BRA `(.L_x_89) ;  /* 0x0000000000a48947 */ /* 0x014fec0003800000 */
[----:B------:R-:W-:Y:S01]  /*4f60*/  IMAD.HI.U32 R24, R156, R71, RZ ;  /* 0x000000479c187227 */ /* 0x000fe200078e00ff */
[----:B------:R-:W-:Y:S02]  /*4f70*/  ISETP.NE.AND P0, PT, R70, 0x1, PT ;  /* 0x000000014600780c */ /* 0x000fe40003f05270 */
[----:B------:R-:W-:Y:S01]  /*4f80*/  ISETP.NE.AND P2, PT, R72, 0x1, PT ;  /* 0x000000014800780c */ /* 0x000fe20003f45270 */
[-C--:B------:R-:W-:Y:S01]  /*4f90*/  IMAD.HI.U32 R22, R157, R148.reuse, RZ ;  /* 0x000000949d167227 */ /* 0x080fe200078e00ff */
[----:B------:R-:W-:Y:S02]  /*4fa0*/  SHF.R.U32.HI R23, RZ, R155, R24 ;  /* 0x0000009bff177219 */ /* 0x000fe40000011618 */
[----:B------:R-:W-:Y:S01]  /*4fb0*/  ISETP.NE.AND P3, PT, R74, 0x1, PT ;  /* 0x000000014a00780c */ /* 0x000fe20003f65270 */
[----:B------:R-:W-:Y:S01]  /*4fc0*/  IMAD.HI.U32 R28, R75, R71, RZ ;  /* 0x000000474b1c7227 */ /* 0x000fe200078e00ff */
[----:B------:R-:W-:Y:S02]  /*4fd0*/  SHF.R.U32.HI R22, RZ, R149, R22 ;  /* 0x00000095ff167219 */ /* 0x000fe40000011616 */
[----:B------:R-:W-:Y:S01]  /*4fe0*/  SEL R3, R156, R23, !P0 ;  /* 0x000000179c037207 */ /* 0x000fe20004000000 */
[----:B------:R-:W-:Y:S01]  /*4ff0*/  IMAD.HI.U32 R26, R77, R148, RZ ;  /* 0x000000944d1a7227 */ /* 0x000fe200078e00ff */
[----:B------:R-:W-:Y:S03]  /*5000*/  SEL R7, R157, R22, !P3 ;  /* 0x000000169d077207 */ /* 0x000fe60005800000 */
[-C--:B------:R-:W-:Y:S01]  /*5010*/  IMAD.HI.U32 R22, R3, R68.reuse, RZ ;  /* 0x0000004403167227 */ /* 0x080fe200078e00ff */
[----:B------:R-:W-:Y:S03]  /*5020*/  SHF.R.U32.HI R26, RZ, R149, R26 ;  /* 0x00000095ff1a7219 */ /* 0x000fe6000001161a */
[----:B------:R-:W-:Y:S01]  /*5030*/  IMAD.HI.U32 R24, R7, R68, RZ ;  /* 0x0000004407187227 */ /* 0x000fe200078e00ff */
[----:B------:R-:W-:Y:S02]  /*5040*/  @P2 SHF.R.U32.HI R3, RZ, R69, R22 ;  /* 0x00000045ff032219 */ /* 0x000fe40000011616 */
[----:B------:R-:W-:Y:S02]  /*5050*/  SHF.R.U32.HI R22, RZ, R155, R28 ;  /* 0x0000009bff167219 */ /* 0x000fe4000001161c */
[----:B------:R-:W-:Y:S01]  /*5060*/  @P2 SHF.R.U32.HI R7, RZ, R69, R24 ;  /* 0x00000045ff072219 */ /* 0x000fe20000011618 */
[C---:B------:R-:W-:Y:S01]  /*5070*/  IMAD R2, R72.reuse, R3, RZ ;  /* 0x0000000348027224 */ /* 0x040fe200078e02ff */
[----:B------:R-:W-:Y:S02]  /*5080*/  SEL R5, R75, R22, !P0 ;  /* 0x000000164b057207 */ /* 0x000fe40004000000 */
[----:B------:R-:W-:Y:S01]  /*5090*/  SEL R3, R77, R26, !P3 ;  /* 0x0000001a4d037207 */ /* 0x000fe20005800000 */
[----:B------:R-:W-:Y:S01]  /*50a0*/  IMAD R4, R72, R7, RZ ;  /* 0x0000000748047224 */ /* 0x000fe200078e02ff */
[C---:B------:R-:W-:Y:S01]  /*50b0*/  ISETP.GE.AND P0, PT, R5.reuse, R2, PT ;  /* 0x000000020500720c */ /* 0x040fe20003f06270 */
[----:B------:R-:W-:Y:S03]  /*50c0*/  IMAD.HI.U32 R6, R5, R68, RZ ;  /* 0x0000004405067227 */ /* 0x000fe600078e00ff */
[----:B------:R-:W-:Y:S01]  /*50d0*/  ISETP.GE.OR P0, PT, R3, R4, P0 ;  /* 0x000000040300720c */ /* 0x000fe20000706670 */
[----:B------:R-:W-:Y:S01]  /*50e0*/  IMAD.MOV R4, RZ, RZ, -R3 ;  /* 0x000000ffff047224 */ /* 0x000fe200078e0a03 */
[-C--:B------:R-:W-:Y:S03]  /*50f0*/  SHF.R.U32.HI R6, RZ, R69.reuse, R6 ;  /* 0x00000045ff067219 */ /* 0x080fe60000011606 */
[----:B------:R-:W-:Y:S01]  /*5100*/  IMAD R77, R74, R4, R77 ;  /* 0x000000044a4d7224 */ /* 0x000fe200078e024d */
[----:B------:R-:W-:Y:S05]  /*5110*/  SEL R15, R5, R6, !P2 ;  /* 0x00000006050f7207 */ /* 0x000fea0005000000 */
[----:B------:R-:W-:Y:S02]  /*5120*/  IMAD.MOV R6, RZ, RZ, -R15 ;  /* 0x000000ffff067224 */ /* 0x000fe400078e0a0f */
[C---:B------:R-:W-:Y:S04]  /*5130*/  @!P0 IMAD.HI.U32 R2, R3.reuse, R68, RZ ;  /* 0x0000004403028227 */ /* 0x040fe800078e00ff */
[----:B------:R-:W-:Y:S01]  /*5140*/  IMAD R6, R72, R6, R5 ;  /* 0x0000000648067224 */ /* 0x000fe200078e0205 */
[----:B------:R-:W-:Y:S04]  /*5150*/  @!P0 SHF.R.U32.HI R2, RZ, R69, R2 ;  /* 0x00000045ff028219 */ /* 0x000fe80000011602 */
[----:B------:R-:W-:Y:S02]  /*5160*/  @!P0 SEL R0, R3, R2, !P2 ;  /* 0x0000000203008207 */ /* 0x000fe40005000000 */
[----:B------:R-:W-:Y:S02]  /*5170*/  IADD3 R2, PT, PT, -R5, RZ, RZ ;  /* 0x000000ff05027210 */ /* 0x000fe40007ffe1ff */
[----:B------:R-:W-:Y:S01]  /*5180*/  @!P0 IADD3 R8, PT, PT, R15, -R0, RZ ;  /* 0x800000000f088210 */ /* 0x000fe20007ffe0ff */
[----:B------:R-:W-:Y:S02]  /*5190*/  @!P0 IMAD R0, R7, R6, R0 ;  /* 0x0000000607008224 */ /* 0x000fe400078e0200 */
[----:B------:R-:W-:Y:S02]  /*51a0*/  IMAD R75, R70, R2, R75 ;  /* 0x00000002464b7224 */ /* 0x000fe400078e024b */
[----:B------:R-:W-:Y:S02]  /*51b0*/  @!P0 IMAD R5, R8, R72, R3 ;  /* 0x0000004808058224 */ /* 0x000fe400078e0203 */
[----:B------:R-:W-:Y:S04]  /*51c0*/  @!P0 IMAD.MOV.U32 R3, RZ, RZ, R0 ;  /* 0x000000ffff038224 */ /* 0x000fe800078e0000 */
[----:B------:R-:W-:Y:S02]  /*51d0*/  IMAD R77, R3, R74, R77 ;  /* 0x0000004a034d7224 */ /* 0x000fe400078e024d */
[----:B------:R-:W-:Y:S07]  /*51e0*/  IMAD R75, R5, R70, R75 ;  /* 0x00000046054b7224 */ /* 0x000fee00078e024b */
.L_x_89:
[----:B-1----:R-:W-:Y:S01]  /*51f0*/  @!P1 ISETP.NE.AND P0, PT, R10, 0x1, PT ;  /* 0x000000010a00980c */ /* 0x002fe20003f05270 */
[----:B------:R-:W-:Y:S01]  /*5200*/  @!P1 IMAD.HI.U32 R0, R77, R12, RZ ;  /* 0x0000000c4d009227 */ /* 0x000fe200078e00ff */
[----:B------:R-:W-:Y:S01]  /*5210*/  @!P1 ISETP.NE.AND P2, PT, R9, 0x1, PT ;  /* 0x000000010900980c */ /* 0x000fe20003f45270 */
[----:B------:R-:W-:Y:S01]  /*5220*/  ULOP3.LUT UP0, URZ, UR48, 0x1b0, URZ, 0xc0, !UPT ;  /* 0x000001b030ff7892 */ /* 0x000fe2000f80c0ff */
[----:B------:R-:W-:Y:S01]  /*5230*/  R2UR UR42, R21 ;  /* 0x00000000152a72ca */ /* 0x000fe200000e0000 */
[----:B------:R-:W-:Y:S01]  /*5240*/  @!P1 IMAD.HI.U32 R3, R75, R11, RZ ;  /* 0x0000000b4b039227 */ /* 0x000fe200078e00ff */
[----:B------:R-:W-:Y:S02]  /*5250*/  @!P1 SHF.R.U32.HI R0, RZ, R13, R0 ;  /* 0x0000000dff009219 */ /* 0x000fe40000011600 */
[----:B------:R-:W-:Y:S01]  /*5260*/  R2UR UR41, R20 ;  /* 0x00000000142972ca */ /* 0x000fe200000e0000 */
[----:B------:R-:W-:Y:S01]  /*5270*/  VIADD R169, R169, 0x1 ;  /* 0x00000001a9a97836 */ /* 0x000fe20000000000 */
[----:B------:R-:W-:Y:S02]  /*5280*/  @!P1 SHF.R.U32.HI R2, RZ, R14, R3 ;  /* 0x0000000eff029219 */ /* 0x000fe40000011603 */
[----:B------:R-:W-:Y:S02]  /*5290*/  @!P1 SEL R3, R77, R0, !P2 ;  /* 0x000000004d039207 */ /* 0x000fe40005000000 */
[----:B------:R-:W-:Y:S02]  /*52a0*/  @!P1 SEL R2, R75, R2, !P0 ;  /* 0x000000024b029207 */ /* 0x000fe40004000000 */
[----:B------:R-:W-:Y:S01]  /*52b0*/  @P4 SHF.R.U32.HI R158, RZ, 0x10, R17 ;  /* 0x00000010ff9e4819 */ /* 0x000fe20000011611 */
[----:B------:R-:W-:Y:S02]  /*52c0*/  USHF.L.U32 UR42, UR42, 0x7, URZ ;  /* 0x000000072a2a7899 */ /* 0x000fe400080006ff */
[----:B------:R-:W-:Y:S02]  /*52d0*/  @!P1 IMAD.IADD R0, R2, 0x1, -R3 ;  /* 0x0000000102009824 */ /* 0x000fe400078e0a03 */
[----:B------:R-:W-:Y:S01]  /*52e0*/  @!P1 IMAD.IADD R2, R3, 0x1, -R2 ;  /* 0x0000000103029824 */ /* 0x000fe200078e0a02 */
[----:B------:R-:W-:Y:S01]  /*52f0*/  USHF.L.U32 UR41, UR41, 0x7, URZ ;  /* 0x0000000729297899 */ /* 0x000fe200080006ff */
[----:B------:R-:W-:Y:S02]  /*5300*/  @!P1 IMAD R77, R0, R9, R77 ;  /* 0x00000009004d9224 */ /* 0x000fe400078e024d */
[----:B------:R-:W-:Y:S01]  /*5310*/  @!P1 IMAD R75, R2, R10, R75 ;  /* 0x0000000a024b9224 */ /* 0x000fe200078e024b */
[----:B------:R-:W-:Y:S08]  /*5320*/  BRA.U !UP0, `(.L_x_90) ;  /* 0x0000000108407547 */ /* 0x000ff0000b800000 */
[----:B------:R-:W1:Y:S01]  /*5330*/  LDCU.64 UR8, c[0x4][0x80] ;  /* 0x01001000ff0877ac */ /* 0x000e620008000a00 */
[----:B------:R-:W-:Y:S01]  /*5340*/  MOV R3, 0x0 ;  /* 0x0000000000037802 */ /* 0x000fe20000000f00 */
[----:B------:R-:W-:Y:S02]  /*5350*/  HFMA2 R12, -RZ, RZ, 0, 5.9604644775390625e-08 ;  /* 0x00000001ff0c7431 */ /* 0x000fe400000001ff */
[----:B------:R-:W-:Y:S02]  /*5360*/  IMAD.MOV.U32 R8, RZ, RZ, 0x70 ;  /* 0x00000070ff087424 */ /* 0x000fe400078e00ff */
[----:B------:R-:W-:Y:S01]  /*5370*/  IMAD.MOV.U32 R13, RZ, RZ, RZ ;  /* 0x000000ffff0d7224 */ /* 0x000fe200078e00ff */
[----:B------:R-:W2:Y:S01]  /*5380*/  LDCU.64 UR6, c[0x4][0x88] ;  /* 0x01001100ff0677ac */ /* 0x000ea20008000a00 */
[----:B------:R-:W3:Y:S01]  /*5390*/  LDC.64 R2, c[0x4][R3] ;  /* 0x0100000003027b82 */ /* 0x000ee20000000a00 */
[----:B------:R-:W4:Y:S01]  /*53a0*/  LDCU.64 UR4, c[0x4][0x8] ;  /* 0x01000100ff0477ac */ /* 0x000f220008000a00 */
[----:B-1----:R-:W-:Y:S01]  /*53b0*/  MOV R5, UR9 ;  /* 0x0000000900057c02 */ /* 0x002fe20008000f00 */
[----:B------:R-:W-:Y:S01]  /*53c0*/  IMAD.U32 R4, RZ, RZ, UR8 ;  /* 0x00000008ff047e24 */ /* 0x000fe2000f8e00ff */
[----:B--2---:R-:W-:Y:S01]  /*53d0*/  MOV R7, UR7 ;  /* 0x0000000700077c02 */ /* 0x004fe20008000f00 */
[----:B------:R-:W-:Y:S01]  /*53e0*/  IMAD.U32 R6, RZ, RZ, UR6 ;  /* 0x00000006ff067e24 */ /* 0x000fe2000f8e00ff */
[----:B----4-:R-:W-:Y:S01]  /*53f0*/  MOV R11, UR5 ;  /* 0x00000005000b7c02 */ /* 0x010fe20008000f00 */
[----:B------:R-:W-:Y:S02]  /*5400*/  IMAD.U32 R10, RZ, RZ, UR4 ;  /* 0x00000004ff0a7e24 */ /* 0x000fe4000f8e00ff */
[----:B------:R-:W-:Y:S07]  /*5410*/  LEPC R20, `(.L_x_90) ;  /* 0x000000001014794e */ /* 0x000fee0000000000 */
[----:B---3-5:R-:W-:Y:S05]  /*5420*/  CALL.ABS.NOINC R2 ;  /* 0x0000000002007343 */ /* 0x028fea0003c00000 */
.L_x_90:
[----:B------:R-:W-:Y:S01]  /*5430*/  LOP3.LUT P0, RZ, R166, 0x1b0, RZ, 0xc0, !PT ;  /* 0x000001b0a6ff7812 */ /* 0x000fe2000780c0ff */
[----:B------:R-:W-:Y:S11]  /*5440*/  BSSY.RECONVERGENT B6, `(.L_x_91) ;  /* 0x0000013000067945 */ /* 0x000ff60003800200 */
[----:B------:R-:W-:Y:S01]  /*5450*/  @!UPT UIADD3 URZ, UPT, UPT, URZ, URZ, URZ ;  /* 0x000000fffffff290 */ /* 0x000fe2000fffe0ff */
[----:B------:R-:W-:Y:S05]  /*5460*/  @!P0 BRA `(.L_x_92) ;  /* 0x0000000000408947 */ /* 0x000fea0003800000 */
        /* <DEDUP_REMOVED lines=16> */
.L_x_92:
[----:B------:R-:W-:Y:S05]  /*5570*/  BSYNC.RECONVERGENT B6 ;  /* 0x0000000000067941 */ /* 0x000fea0003800200 */
.L_x_91:
[----:B------:R-:W-:Y:S01]  /*5580*/  ISETP.NE.U32.AND P4, PT, R146, RZ, PT ;  /* 0x000000ff9200720c */ /* 0x000fe20003f85070 */
[----:B------:R-:W-:Y:S01]  /*5590*/  UISETP.NE.AND UP2, UPT, UR50, URZ, UPT ;  /* 0x000000ff3200728c */ /* 0x000fe2000bf45270 */
[----:B------:R-:W-:Y:S01]  /*55a0*/  ISETP.NE.U32.AND P2, PT, RZ, UR38, PT ;  /* 0x00000026ff007c0c */ /* 0x000fe2000bf45070 */
[----:B------:R-:W-:Y:S01]  /*55b0*/  UISETP.NE.U32.AND UP1, UPT, UR44, URZ, UPT ;  /* 0x000000ff2c00728c */ /* 0x000fe2000bf25070 */
[----:B------:R-:W-:Y:S01]  /*55c0*/  ISETP.NE.AND.EX P4, PT, R147, RZ, PT, P4 ;  /* 0x000000ff9300720c */ /* 0x000fe20003f85340 */
[----:B------:R-:W-:Y:S01]  /*55d0*/  UPLOP3.LUT UP0, UPT, UPT, UPT, UPT, 0x40, 0x4 ;  /* 0x000000000004789c */ /* 0x000fe20003f0e870 */
[----:B------:R-:W-:Y:S01]  /*55e0*/  ISETP.NE.AND.EX P2, PT, RZ, UR39, PT, P2 ;  /* 0x00000027ff007c0c */ /* 0x000fe2000bf45320 */
[----:B------:R-:W-:Y:S01]  /*55f0*/  UISETP.NE.AND.EX UP1, UPT, UR45, URZ, UPT, UP1 ;  /* 0x000000ff2d00728c */ /* 0x000fe2000bf25310 */
[----:B------:R-:W-:Y:S04]  /*5600*/  PLOP3.LUT P1, PT, PT, PT, UP2, 0x80, 0x8 ;  /* 0x000000000008781c */ /* 0x000fe80003f2f028 */
[----:B------:R-:W-:Y:S06]  /*5610*/  @UP2 UPLOP3.LUT UP0, UPT, UPT, UPT, UP1, 0x80, 0x8 ;  /* 0x000000000008289c */ /* 0x000fec0003f0f010 */
[----:B------:R-:W-:Y:S01]  /*5620*/  PLOP3.LUT P0, PT, PT, PT, UP0, 0x80, 0x8 ;  /* 0x000000000008781c */ /* 0x000fe20003f0f008 */
[----:B------:R-:W-:Y:S01]  /*5630*/  @!UPT UIADD3 URZ, UPT, UPT, URZ, URZ, URZ ;  /* 0x000000fffffff290 */ /* 0x000fe2000fffe0ff */
[----:B------:R-:W-:Y:S11]  /*5640*/  BRA.U !UP1, `(.L_x_93) ;  /* 0x0000000109387547 */ /* 0x000ff6000b800000 */
[----:B------:R-:W-:Y:S01]  /*5650*/  UISETP.NE.U32.AND UP0, UPT, UR38, URZ, UPT ;  /* 0x000000ff2600728c */ /* 0x000fe2000bf05070 */
[----:B------:R-:W-:Y:S02]  /*5660*/  HFMA2 R0, -RZ, RZ, 0, 5.9604644775390625e-08 ;  /* 0x00000001ff007431 */ /* 0x000fe400000001ff */
[----:B------:R-:W-:Y:S01]  /*5670*/  IMAD.MOV.U32 R151, RZ, RZ, 0x1 ;  /* 0x00000001ff977424 */ /* 0x000fe200078e00ff */
[----:B------:R-:W-:Y:S06]  /*5680*/  UISETP.NE.AND.EX UP0, UPT, UR39, URZ, UPT, UP0 ;  /* 0x000000ff2700728c */ /* 0x000fec000bf05300 */
[----:B------:R-:W-:Y:S05]  /*5690*/  PLOP3.LUT P3, PT, PT, PT, UP0, 0x80, 0x8 ;  /* 0x000000000008781c */ /* 0x000fea0003f6f008 */
[----:B------:R-:W1:Y:S01]  /*56a0*/  @UP0 LDCU.64 UR6, c[0x0][0x888] ;  /* 0x00011100ff0607ac */ /* 0x000e620008000a00 */
[----:B------:R-:W-:Y:S07]  /*56b0*/  @UP0 UIMAD UR4, UR36, UR44, URZ ;  /* 0x0000002c240402a4 */ /* 0x000fee000f8e02ff */
[----:B------:R-:W-:Y:S01]  /*56c0*/  @!P3 PRMT R151, R0, 0x7610, R151 ;  /* 0x000076100097b816 */ /* 0x000fe20000000097 */
[----:B-1----:R-:W-:Y:S03]  /*56d0*/  @UP0 UIMAD.WIDE UR6, UR4, 0x4, UR6 ;  /* 0x00000004040608a5 */ /* 0x002fe6000f8e0206 */
[----:B------:R-:W1:Y:S03]  /*56e0*/  @!UP0 LDCU UR4, c[0x0][0x880] ;  /* 0x00011000ff0487ac */ /* 0x000e660008000800 */
[----:B------:R-:W-:Y:S01]  /*56f0*/  IMAD.U32 R2, RZ, RZ, UR6 ;  /* 0x00000006ff027e24 */ /* 0x000fe2000f8e00ff */
[----:B------:R-:W-:Y:S05]  /*5700*/  MOV R3, UR7 ;  /* 0x0000000700037c02 */ /* 0x000fea0008000f00 */
[----:B-----5:R2:W5:Y:S02]  /*5710*/  @P3 LDG.E R82, desc[UR46][R2.64] ;  /* 0x0000002e02523981 */ /* 0x020564000c1e1900 */
[----:B-12---:R-:W-:Y:S02]  /*5720*/  @!P3 IMAD.U32 R82, RZ, RZ, UR4 ;  /* 0x00000004ff52be24 */ /* 0x006fe4000f8e00ff */
.L_x_93:
[----:B------:R-:W-:Y:S05]  /*5730*/  @!P4 BRA `(.L_x_94) ;  /* 0x000000000020c947 */ /* 0x000fea0003800000 */
[----:B------:R-:W-:Y:S04]  /*5740*/  ISETP.NE.U32.AND P3, PT, R144, RZ, PT ;  /* 0x000000ff9000720c */ /* 0x000fe80003f65070 */
[----:B------:R-:W-:Y:S11]  /*5750*/  ISETP.NE.AND.EX P3, PT, R145, RZ, PT, P3 ;  /* 0x000000ff9100720c */ /* 0x000ff60003f65330 */
[----:B------:R-:W-:Y:S02]  /*5760*/  @!UPT UIADD3 URZ, UPT, UPT, URZ, URZ, URZ ;  /* 0x000000fffffff290 */ /* 0x000fe4000fffe0ff */
[----:B------:R-:W1:Y:S01]  /*5770*/  @P3 LDC.64 R2, c[0x0][0x8a8] ;  /* 0x00022a00ff023b82 */ /* 0x000e620000000a00 */
[----:B------:R-:W-:Y:S04]  /*5780*/  @P3 IMAD R0, R146, UR36, RZ ;  /* 0x0000002492003c24 */ /* 0x000fe8000f8e02ff */
[----:B-1----:R-:W-:Y:S05]  /*5790*/  @P3 IMAD.WIDE R2, R0, 0x4, R2 ;  /* 0x0000000400023825 */ /* 0x002fea00078e0202 */
[----:B-----5:R1:W5:Y:S02]  /*57a0*/  @P3 LDG.E R78, desc[UR46][R2.64] ;  /* 0x0000002e024e3981 */ /* 0x020364000c1e1900 */
[----:B-1----:R-:W2:Y:S02]  /*57b0*/  @!P3 LDC R78, c[0x0][0x8a0] ;  /* 0x00022800ff4ebb82 */ /* 0x002ea40000000800 */
.L_x_94:
[----:B-----5:R-:W-:Y:S01]  /*57c0*/  ISETP.NE.AND P4, PT, R82, RZ, PT ;  /* 0x000000ff5200720c */ /* 0x020fe20003f85270 */
[----:B------:R-:W-:Y:S01]  /*57d0*/  BSSY B1, `(.L_x_95) ;  /* 0x0000048000017945 */ /* 0x000fe20003800000 */
[----:B------:R-:W-:Y:S01]  /*57e0*/  SEL R7, RZ, 0xffffffff, P2 ;  /* 0xffffffffff077807 */ /* 0x000fe20001000000 */
[----:B------:R-:W-:Y:S01]  /*57f0*/  IMAD.MOV.U32 R117, RZ, RZ, 0x1 ;  /* 0x00000001ff757424 */ /* 0x000fe200078e00ff */
[----:B------:R-:W-:Y:S01]  /*5800*/  LOP3.LUT P3, RZ, R151, 0xff, RZ, 0xc0, !PT ;  /* 0x000000ff97ff7812 */ /* 0x000fe2000786c0ff */
[----:B------:R-:W-:Y:S01]  /*5810*/  IMAD R80, R76, 0x80, R79 ;  /* 0x000000804c507824 */ /* 0x000fe200078e024f */
[----:B------:R-:W-:Y:S02]  /*5820*/  @P1 SEL R0, RZ, 0xffffffff, P4 ;  /* 0xffffffffff001807 */ /* 0x000fe40002000000 */
[----:B------:R-:W-:Y:S02]  /*5830*/  CS2R R98, SRZ ;  /* 0x0000000000627805 */ /* 0x000fe4000001ff00 */
[----:B------:R-:W-:Y:S02]  /*5840*/  LEA R3, R160, UR49, 0x3 ;  /* 0x00000031a0037c11 */ /* 0x000fe4000f8e18ff */
[----:B------:R-:W-:Y:S02]  /*5850*/  CS2R R96, SRZ ;  /* 0x0000000000607805 */ /* 0x000fe4000001ff00 */
[----:B------:R-:W-:Y:S02]  /*5860*/  @P0 SEL R0, R7, R0, !P3 ;  /* 0x0000000007000207 */ /* 0x000fe40005800000 */
[----:B------:R-:W-:Y:S02]  /*5870*/  CS2R R94, SRZ ;  /* 0x00000000005e7805 */ /* 0x000fe4000001ff00 */
[----:B------:R-:W-:Y:S02]  /*5880*/  LEA R116, R76, UR49, 0x3 ;  /* 0x000000314c747c11 */ /* 0x000fe4000f8e18ff */
[----:B------:R-:W-:Y:S02]  /*5890*/  CS2R R92, SRZ ;  /* 0x00000000005c7805 */ /* 0x000fe4000001ff00 */
[----:B------:R-:W-:Y:S02]  /*58a0*/  @P1 LOP3.LUT R0, R0, 0x1, RZ, 0xc0, !PT ;  /* 0x0000000100001812 */ /* 0x000fe400078ec0ff */
[----:B------:R-:W-:Y:S02]  /*58b0*/  CS2R R90, SRZ ;  /* 0x00000000005a7805 */ /* 0x000fe4000001ff00 */
[----:B------:R-:W-:Y:S02]  /*58c0*/  SHF.L.U32 R5, R162, 0x1f, RZ ;  /* 0x0000001fa2057819 */ /* 0x000fe400000006ff */
[----:B------:R-:W-:Y:S02]  /*58d0*/  CS2R R88, SRZ ;  /* 0x0000000000587805 */ /* 0x000fe4000001ff00 */
[----:B------:R-:W-:Y:S02]  /*58e0*/  ISETP.NE.U32.OR P6, PT, R0, 0x1, !P1 ;  /* 0x000000010000780c */ /* 0x000fe40004fc5470 */
[----:B------:R-:W-:Y:S02]  /*58f0*/  CS2R R102, SRZ ;  /* 0x0000000000667805 */ /* 0x000fe4000001ff00 */
[----:B------:R-:W-:Y:S02]  /*5900*/  PLOP3.LUT P2, PT, PT, PT, UP1, 0x80, 0x8 ;  /* 0x000000000008781c */ /* 0x000fe40003f4f018 */
[----:B------:R-:W-:Y:S02]  /*5910*/  CS2R R100, SRZ ;  /* 0x0000000000647805 */ /* 0x000fe4000001ff00 */
[----:B------:R-:W-:Y:S02]  /*5920*/  SEL R0, RZ, 0xffffffff, P4 ;  /* 0xffffffffff007807 */ /* 0x000fe40002000000 */
[----:B------:R-:W-:Y:S03]  /*5930*/  P2R R104, PR, RZ, 0x40 ;  /* 0x00000040ff687803 */ /* 0x000fe60000000000 */
[----:B------:R-:W-:Y:S04]  /*5940*/  @P6 SHF.L.U32 R2, R159, 0x1f, RZ ;  /* 0x0000001f9f026819 */ /* 0x000fe800000006ff */
[----:B------:R-:W-:Y:S01]  /*5950*/  @P2 SEL R0, R7, R0, !P3 ;  /* 0x0000000007002207 */ /* 0x000fe20005800000 */
[----:B------:R-:W1:Y:S03]  /*5960*/  @P6 SYNCS.PHASECHK.TRANS64.TRYWAIT P1, [R3+URZ+0xc0], R2 ;  /* 0x0000c002030065a7 */ /* 0x000e6600080211ff */
[----:B------:R-:W-:Y:S04]  /*5970*/  LOP3.LUT R0, R0, 0x1, RZ, 0xc0, !PT ;  /* 0x0000000100007812 */ /* 0x000fe800078ec0ff */
[----:B------:R-:W-:Y:S04]  /*5980*/  ISETP.NE.U32.AND P5, PT, R0, 0x1, PT ;  /* 0x000000010000780c */ /* 0x000fe80003fa5070 */
[----:B------:R-:W-:Y:S01]  /*5990*/  P2R R118, PR, RZ, 0x20 ;  /* 0x00000020ff767803 */ /* 0x000fe20000000000 */
[----:B------:R3:W4:Y:S01]  /*59a0*/  SYNCS.PHASECHK.TRANS64.TRYWAIT P0, [R116+URZ+0x110], R5 ;  /* 0x00011005740075a7 */ /* 0x00072200080011ff */
[----:B-1----:R-:W-:Y:S01]  /*59b0*/  @P6 SEL R117, RZ, 0x1, !P1 ;  /* 0x00000001ff756807 */ /* 0x002fe20004800000 */
[----:B---3--:R-:W-:Y:S06]  /*59c0*/  @!P6 BRA `(.L_x_96) ;  /* 0x0000000000a0e947 */ /* 0x008fec0003800000 */
[----:B------:R-:W-:Y:S01]  /*59d0*/  @P5 IMAD R7, R160, 0x2000, R153 ;  /* 0x00002000a0075824 */ /* 0x000fe200078e0299 */
[----:B------:R-:W-:Y:S01]  /*59e0*/  ISETP.NE.AND P1, PT, R117, RZ, PT ;  /* 0x000000ff7500720c */ /* 0x000fe20003f25270 */
[----:B------:R-:W-:Y:S01]  /*59f0*/  BSSY B0, `(.L_x_97) ;  /* 0x0000011000007945 */ /* 0x000fe20003800000 */
[----:B------:R-:W-:Y:S01]  /*5a00*/  CS2R R102, SRZ ;  /* 0x0000000000667805 */ /* 0x000fe2000001ff00 */
[----:B------:R-:W-:Y:S01]  /*5a10*/  @P5 VIADD R2, R7, UR49 ;  /* 0x0000003107025c36 */ /* 0x000fe20008000000 */
[----:B------:R-:W-:Y:S02]  /*5a20*/  CS2R R100, SRZ ;  /* 0x0000000000647805 */ /* 0x000fe4000001ff00 */
[----:B------:R-:W-:Y:S02]  /*5a30*/  CS2R R90, SRZ ;  /* 0x00000000005a7805 */ /* 0x000fe4000001ff00 */
[----:B------:R-:W-:Y:S01]  /*5a40*/  CS2R R88, SRZ ;  /* 0x0000000000587805 */ /* 0x000fe2000001ff00 */
[--C-:B------:R-:W-:Y:S01]  /*5a50*/  @P5 IMAD.IADD R6, R165, 0x1, R2.reuse ;  /* 0x00000001a5065824 */ /* 0x100fe200078e0202 */
[----:B------:R-:W-:Y:S01]  /*5a60*/  CS2R R94, SRZ ;  /* 0x00000000005e7805 */ /* 0x000fe2000001ff00 */
[--C-:B------:R-:W-:Y:S01]  /*5a70*/  @P5 IMAD.IADD R4, R164, 0x1, R2.reuse ;  /* 0x00000001a4045824 */ /* 0x100fe200078e0202 */
[----:B------:R-:W-:Y:S01]  /*5a80*/  CS2R R92, SRZ ;  /* 0x00000000005c7805 */ /* 0x000fe2000001ff00 */
[----:B------:R-:W-:Y:S01]  /*5a90*/  @P5 IMAD R2, R163, 0x10, R2 ;  /* 0x00000010a3025824 */ /* 0x000fe200078e0202 */
[----:B------:R-:W-:Y:S02]  /*5aa0*/  CS2R R98, SRZ ;  /* 0x0000000000627805 */ /* 0x000fe4000001ff00 */
[----:B------:R-:W-:Y:S01]  /*5ab0*/  CS2R R96, SRZ ;  /* 0x0000000000607805 */ /* 0x000fe2000001ff00 */
[----:B------:R-:W-:Y:S06]  /*5ac0*/  @P1 BRA `(.L_x_98) ;  /* 0x00000000000c1947 */ /* 0x000fec0003800000 */
[----:B------:R-:W-:Y:S04]  /*5ad0*/  SHF.L.U32 R0, R159, 0x1f, RZ ;  /* 0x0000001f9f007819 */ /* 0x000fe800000006ff */
[----:B------:R-:W1:Y:S02]  /*5ae0*/  SYNCS.PHASECHK.TRANS64.TRYWAIT P1, [R3+URZ+0xc0], R0 ;  /* 0x0000c000030075a7 */ /* 0x000e6400080211ff */
[----:B-1----:R-:W-:Y:S05]  /*5af0*/  @!P1 BRA `(.L_x_99) ;  /* 0x0000003800149947 */ /* 0x002fea0003800000 */
.L_x_98:
[----:B------:R-:W-:Y:S05]  /*5b00*/  BSYNC B0 ;  /* 0x0000000000007941 */ /* 0x000fea0003800000 */
.L_x_97:
[----:B------:R-:W-:Y:S01]  /*5b10*/  ISETP.NE.AND P1, PT, R118, RZ, PT ;  /* 0x000000ff7600720c */ /* 0x000fe20003f25270 */
[----:B-1----:R-:W-:Y:S02]  /*5b20*/  VIADD R3, R3, 0xd0 ;  /* 0x000000d003037836 */ /* 0x002fe40000000000 */
[----:B------:R-:W-:Y:S02]  /*5b30*/  IMAD.U32 R0, RZ, RZ, UR37 ;  /* 0x00000025ff007e24 */ /* 0x000fe4000f8e00ff */
[----:B------:R-:W-:Y:S03]  /*5b40*/  VIADD R160, R160, 0x1 ;  /* 0x00000001a0a07836 */ /* 0x000fe60000000000 */
[----:B------:R-:W-:Y:S05]  /*5b50*/  PRMT R0, R0, 0x654, R3 ;  /* 0x0000065400007816 */ /* 0x000fea0000000003 */
[----:B------:R1:W3:Y:S04]  /*5b60*/  @P1 LDS.128 R100, [R7+UR49+0x200] ;  /* 0x0002003107641984 */ /* 0x0002e80008000c00 */
[----:B------:R1:W1:Y:S04]  /*5b70*/  @P1 LDS.128 R88, [R6+0x200] ;  /* 0x0002000006581984 */ /* 0x0002680000000c00 */
[----:B------:R1:W1:Y:S04]  /*5b80*/  @P1 LDS.128 R92, [R4+0x200] ;  /* 0x00020000045c1984 */ /* 0x0002680000000c00 */
[----:B------:R1:W1:Y:S01]  /*5b90*/  @P1 LDS.128 R96, [R2+0x200] ;  /* 0x0002000002601984 */ /* 0x0002620000000c00 */
[C---:B------:R-:W-:Y:S01]  /*5ba0*/  ISETP.NE.AND P1, PT, R160.reuse, 0x2, PT ;  /* 0x00000002a000780c */ /* 0x040fe20003f25270 */
[----:B------:R-:W-:Y:S01]  /*5bb0*/  @!PT LDS RZ, [RZ] ;  /* 0x00000000fffff984 */ /* 0x000fe20000000800 */
[----:B------:R-:W-:Y:S01]  /*5bc0*/  @!PT LDS RZ, [RZ] ;  /* 0x00000000fffff984 */ /* 0x000fe20000000800 */
[----:B------:R-:W-:Y:S01]  /*5bd0*/  @!PT LDS RZ, [RZ] ;  /* 0x00000000fffff984 */ /* 0x000fe20000000800 */
[----:B------:R-:W-:Y:S01]  /*5be0*/  @!PT LDS RZ, [RZ] ;  /* 0x00000000fffff984 */ /* 0x000fe20000000800 */
[----:B------:R5:W-:Y:S06]  /*5bf0*/  MEMBAR.ALL.CTA ;  /* 0x0000000000007992 */ /* 0x000bec0000008000 */
[----:B-----5:R-:W5:Y:S01]  /*5c00*/  FENCE.VIEW.ASYNC.S ;  /* 0x00000000000073c6 */ /* 0x020f620000000000 */
[----:B------:R-:W-:Y:S01]  /*5c10*/  SEL R160, R160, RZ, P1 ;  /* 0x000000ffa0a07207 */ /* 0x000fe20000800000 */
[----:B-----5:R5:W-:Y:S02]  /*5c20*/  SYNCS.ARRIVE.TRANS64.RED.A1T0 RZ, [R0+URZ], RZ ;  /* 0x000000ff00ff79a7 */ /* 0x020be400081004ff */
[----:B-----5:R-:W-:Y:S04]  /*5c30*/  SEL R0, RZ, 0x1, P1 ;  /* 0x00000001ff007807 */ /* 0x020fe80000800000 */
[----:B---3--:R-:W-:Y:S02]  /*5c40*/  LOP3.LUT R159, R159, R0, RZ, 0x3c, !PT ;  /* 0x000000009f9f7212 */ /* 0x008fe400078e3cff */
.L_x_96:
[----:B------:R-:W-:Y:S05]  /*5c50*/  BSYNC B1 ;  /* 0x0000000000017941 */ /* 0x000fea0003800000 */
.L_x_95:
[----:B------:R-:W-:Y:S04]  /*5c60*/  SHF.R.U32.HI R3, RZ, 0x15, R80 ;  /* 0x00000015ff037819 */ /* 0x000fe80000011650 */
[----:B------:R-:W-:Y:S01]  /*5c70*/  LOP3.LUT P1, RZ, R3, 0x3, R154, 0x48, !PT ;  /* 0x0000000303ff7812 */ /* 0x000fe2000782489a */
[----:B------:R-:W-:Y:S01]  /*5c80*/  @!UPT UIADD3 URZ, UPT, UPT, URZ, URZ, URZ ;  /* 0x000000fffffff290 */ /* 0x000fe2000fffe0ff */
[----:B----4-:R-:W-:Y:S11]  /*5c90*/  @P0 BRA `(.L_x_100) ;  /* 0x0000000000080947 */ /* 0x010ff60003800000 */
[----:B------:R-:W3:Y:S02]  /*5ca0*/  SYNCS.PHASECHK.TRANS64.TRYWAIT P0, [R116+URZ+0x110], R5 ;  /* 0x00011005740075a7 */ /* 0x000ee400080011ff */
[----:B---3--:R-:W-:Y:S05]  /*5cb0*/  @!P0 BRA `(.L_x_101) ;  /* 0x0000003400b88947 */ /* 0x008fea0003800000 */
.L_x_100:
[----:B------:R-:W-:Y:S05]  /*5cc0*/  @!P1 BRA `(.L_x_102) ;  /* 0x0000000000409947 */ /* 0x000fea0003800000 */
[----:B------:R-:W3:Y:S01]  /*5cd0*/  LDCU.64 UR8, c[0x4][0x70] ;  /* 0x01000e00ff0877ac */ /* 0x000ee20008000a00 */
[----:B------:R-:W-:Y:S01]  /*5ce0*/  MOV R3, 0x0 ;  /* 0x0000000000037802 */ /* 0x000fe20000000f00 */
[----:B------:R-:W-:Y:S02]  /*5cf0*/  HFMA2 R12, -RZ, RZ, 0, 5.9604644775390625e-08 ;  /* 0x00000001ff0c7431 */ /* 0x000fe400000001ff */
[----:B------:R-:W-:Y:S02]  /*5d00*/  IMAD.MOV.U32 R8, RZ, RZ, 0x192 ;  /* 0x00000192ff087424 */ /* 0x000fe400078e00ff */
[----:B------:R-:W-:Y:S01]  /*5d10*/  IMAD.MOV.U32 R13, RZ, RZ, RZ ;  /* 0x000000ffff0d7224 */ /* 0x000fe200078e00ff */
[----:B------:R-:W4:Y:S01]  /*5d20*/  LDCU.64 UR6, c[0x4][0x78] ;  /* 0x01000f00ff0677ac */ /* 0x000f220008000a00 */
[----:B-1----:R-:W1:Y:S01]  /*5d30*/  LDC.64 R2, c[0x4][R3] ;  /* 0x0100000003027b82 */ /* 0x002e620000000a00 */
[----:B------:R-:W5:Y:S01]  /*5d40*/  LDCU.64 UR4, c[0x4][0x10] ;  /* 0x01000200ff0477ac */ /* 0x000f620008000a00 */
[----:B---3--:R-:W-:Y:S01]  /*5d50*/  MOV R5, UR9 ;  /* 0x0000000900057c02 */ /* 0x008fe20008000f00 */
[----:B------:R-:W-:Y:S01]  /*5d60*/  IMAD.U32 R4, RZ, RZ, UR8 ;  /* 0x00000008ff047e24 */ /* 0x000fe2000f8e00ff */
[----:B----4-:R-:W-:Y:S01]  /*5d70*/  MOV R7, UR7 ;  /* 0x0000000700077c02 */ /* 0x010fe20008000f00 */
[----:B------:R-:W-:Y:S01]  /*5d80*/  IMAD.U32 R6, RZ, RZ, UR6 ;  /* 0x00000006ff067e24 */ /* 0x000fe2000f8e00ff */
[----:B-----5:R-:W-:Y:S01]  /*5d90*/  MOV R11, UR5 ;  /* 0x00000005000b7c02 */ /* 0x020fe20008000f00 */
[----:B------:R-:W-:Y:S02]  /*5da0*/  IMAD.U32 R10, RZ, RZ, UR4 ;  /* 0x00000004ff0a7e24 */ /* 0x000fe4000f8e00ff */
[----:B------:R-:W-:Y:S07]  /*5db0*/  LEPC R20, `(.L_x_102) ;  /* 0x000000001014794e */ /* 0x000fee0000000000 */
[----:B-12---:R-:W-:Y:S05]  /*5dc0*/  CALL.ABS.NOINC R2 ;  /* 0x0000000002007343 */ /* 0x006fea0003c00000 */
.L_x_102:
[----:B------:R-:W-:Y:S01]  /*5dd0*/  SHF.L.U32 R83, R100, 0x10, RZ ;  /* 0x0000001064537819 */ /* 0x000fe200000006ff */
[----:B------:R-:W-:Y:S05]  /*5de0*/  WARPSYNC.ALL ;  /* 0x0000000000007948 */ /* 0x000fea0003800000 */
[----:B------:R-:W-:Y:S01]  /*5df0*/  R2UR UR4, R80 ;  /* 0x00000000500472ca */ /* 0x000fe200000e0000 */
[----:B------:R-:W-:Y:S01]  /*5e00*/  BSSY.RECONVERGENT B0, `(.L_x_103) ;  /* 0x0000121000007945 */ /* 0x000fe20003800200 */
[----:B------:R-:W-:Y:S02]  /*5e10*/  ISETP.NE.AND P6, PT, R104, RZ, PT ;  /* 0x000000ff6800720c */ /* 0x000fe40003fc5270 */
[----:B------:R-:W-:Y:S02]  /*5e20*/  IADD3 R119, PT, PT, R153, UR49, RZ ;  /* 0x0000003199777c10 */ /* 0x000fe4000fffe0ff */
[----:B------:R-:W-:Y:S02]  /*5e30*/  SHF.L.U32 R124, R163, 0x4, RZ ;  /* 0x00000004a37c7819 */ /* 0x000fe400000006ff */
[-C--:B------:R-:W-:Y:S02]  /*5e40*/  IADD3 R172, PT, PT, R165, R119.reuse, RZ ;  /* 0x00000077a5ac7210 */ /* 0x080fe40007ffe0ff */
[----:B------:R-:W-:Y:S02]  /*5e50*/  IADD3 R171, PT, PT, R164, R119, RZ ;  /* 0x00000077a4ab7210 */ /* 0x000fe40007ffe0ff */
[----:B------:R-:W-:Y:S01]  /*5e60*/  IADD3 R170, PT, PT, R119, R124, RZ ;  /* 0x0000007c77aa7210 */ /* 0x000fe20007ffe0ff */
[----:B-1-3--:R-:W2:Y:S01]  /*5e70*/  LDTM.x64 R4, tmem[UR4] ;  /* 0x00000004000479ee */ /* 0x00aea20008340000 */
[C---:B------:R-:W-:Y:S02]  /*5e80*/  PRMT R81, R100.reuse, 0x8880, RZ ;  /* 0x0000888064517816 */ /* 0x040fe400000000ff */
[----:B------:R-:W-:Y:S02]  /*5e90*/  SHF.R.S32.HI R83, RZ, 0x18, R83 ;  /* 0x00000018ff537819 */ /* 0x000fe40000011453 */
[----:B------:R-:W-:Y:S02]  /*5ea0*/  SHF.R.S32.HI R86, RZ, 0x18, R101 ;  /* 0x00000018ff567819 */ /* 0x000fe40000011465 */
[----:B------:R-:W-:Y:S02]  /*5eb0*/  SHF.L.U32 R84, R100, 0x8, RZ ;  /* 0x0000000864547819 */ /* 0x000fe400000006ff */
[----:B------:R-:W-:Y:S02]  /*5ec0*/  SHF.L.U32 R85, R101, 0x8, RZ ;  /* 0x0000000865557819 */ /* 0x000fe400000006ff */
[----:B------:R-:W-:Y:S02]  /*5ed0*/  SHF.R.S32.HI R84, RZ, 0x18, R84 ;  /* 0x00000018ff547819 */ /* 0x000fe40000011454 */
[----:B------:R-:W-:Y:S02]  /*5ee0*/  SHF.R.S32.HI R85, RZ, 0x18, R85 ;  /* 0x00000018ff557819 */ /* 0x000fe40000011455 */
[----:B------:R-:W-:Y:S02]  /*5ef0*/  SHF.L.U32 R87, R98, 0x8, RZ ;  /* 0x0000000862577819 */ /* 0x000fe400000006ff */
[----:B------:R-:W-:Y:S02]  /*5f00*/  ISETP.NE.AND P0, PT, R167, RZ, PT ;  /* 0x000000ffa700720c */ /* 0x000fe40003f05270 */
[----:B------:R-:W-:Y:S02]  /*5f10*/  SHF.R.S32.HI R87, RZ, 0x18, R87 ;  /* 0x00000018ff577819 */ /* 0x000fe40000011457 */
[----:B------:R-:W-:Y:S02]  /*5f20*/  LEA R125, R160, UR49, 0x3 ;  /* 0x00000031a07d7c11 */ /* 0x000fe4000f8e18ff */
[----:B------:R-:W-:Y:S01]  /*5f30*/  @P6 SHF.L.U32 R126, R159, 0x1f, RZ ;  /* 0x0000001f9f7e6819 */ /* 0x000fe200000006ff */
[C---:B--2---:R-:W-:Y:S02]  /*5f40*/  IMAD R0, R78.reuse, R4, RZ ;  /* 0x000000044e007224 */ /* 0x044fe400078e02ff */
[C---:B------:R-:W-:Y:S02]  /*5f50*/  IMAD R2, R78.reuse, R5, RZ ;  /* 0x000000054e027224 */ /* 0x040fe400078e02ff */
[----:B------:R-:W-:Y:S02]  /*5f60*/  IMAD R3, R78, R6, RZ ;  /* 0x000000064e037224 */ /* 0x000fe400078e02ff */
[-C--:B------:R-:W-:Y:S01]  /*5f70*/  IMAD R0, R81, R82.reuse, R0 ;  /* 0x0000005251007224 */ /* 0x080fe200078e0200 */
[----:B------:R-:W-:Y:S01]  /*5f80*/  SHF.R.S32.HI R81, RZ, 0x18, R100 ;  /* 0x00000018ff517819 */ /* 0x000fe20000011464 */
[-C--:B------:R-:W-:Y:S01]  /*5f90*/  IMAD R2, R83, R82.reuse, R2 ;  /* 0x0000005253027224 */ /* 0x080fe200078e0202 */
[C---:B------:R-:W-:Y:S01]  /*5fa0*/  PRMT R83, R101.reuse, 0x8880, RZ ;  /* 0x0000888065537816 */ /* 0x040fe200000000ff */
[----:B------:R-:W-:Y:S01]  /*5fb0*/  IMAD R3, R84, R82, R3 ;  /* 0x0000005254037224 */ /* 0x000fe200078e0203 */
[----:B------:R-:W-:Y:S01]  /*5fc0*/  SHF.L.U32 R84, R101, 0x10, RZ ;  /* 0x0000001065547819 */ /* 0x000fe200000006ff */
[C---:B------:R-:W-:Y:S02]  /*5fd0*/  IMAD R7, R78.reuse, R7, RZ ;  /* 0x000000074e077224 */ /* 0x040fe400078e02ff */
[C---:B------:R-:W-:Y:S01]  /*5fe0*/  IMAD R4, R78.reuse, R8, RZ ;  /* 0x000000084e047224 */ /* 0x040fe200078e02ff */
[----:B------:R-:W-:Y:S01]  /*5ff0*/  SHF.R.S32.HI R84, RZ, 0x18, R84 ;  /* 0x00000018ff547819 */ /* 0x000fe20000011454 */
[----:B------:R-:W-:Y:S02]  /*6000*/  IMAD R5, R78, R9, RZ ;  /* 0x000000094e057224 */ /* 0x000fe400078e02ff */
[----:B------:R-:W-:Y:S01]  /*6010*/  IMAD R7, R81, R82, R7 ;  /* 0x0000005251077224 */ /* 0x000fe200078e0207 */
[----:B------:R-:W-:Y:S01]  /*6020*/  PRMT R81, R102, 0x8880, RZ ;  /* 0x0000888066517816 */ /* 0x000fe200000000ff */
[----:B------:R-:W-:Y:S02]  /*6030*/  IMAD R6, R78, R10, RZ ;  /* 0x0000000a4e067224 */ /* 0x000fe400078e02ff */
[-C--:B------:R-:W-:Y:S01]  /*6040*/  IMAD R4, R83, R82.reuse, R4 ;  /* 0x0000005253047224 */ /* 0x080fe200078e0204 */
[----:B------:R-:W-:Y:S01]  /*6050*/  I2IP.S8.S32.SAT R105, R7, R3, RZ ;  /* 0x0000000307697239 */ /* 0x000fe200000014ff */
[----:B------:R-:W-:Y:S01]  /*6060*/  IMAD R5, R84, R82, R5 ;  /* 0x0000005254057224 */ /* 0x000fe200078e0205 */
[----:B------:R-:W-:Y:S01]  /*6070*/  SHF.L.U32 R83, R102, 0x10, RZ ;  /* 0x0000001066537819 */ /* 0x000fe200000006ff */
[----:B------:R-:W-:Y:S01]  /*6080*/  IMAD R11, R78, R11, RZ ;  /* 0x0000000b4e0b7224 */ /* 0x000fe200078e02ff */
[----:B------:R-:W-:Y:S01]  /*6090*/  I2IP.S8.S32.SAT R104, R2, R0, R105 ;  /* 0x0000000002687239 */ /* 0x000fe20000001469 */
[----:B------:R-:W-:Y:S01]  /*60a0*/  IMAD R6, R85, R82, R6 ;  /* 0x0000005255067224 */ /* 0x000fe200078e0206 */
[----:B------:R-:W-:Y:S01]  /*60b0*/  SHF.R.S32.HI R83, RZ, 0x18, R83 ;  /* 0x00000018ff537819 */ /* 0x000fe20000011453 */
[----:B------:R-:W-:Y:S01]  /*60c0*/  IMAD R8, R78, R12, RZ ;  /* 0x0000000c4e087224 */ /* 0x000fe200078e02ff */
[----:B------:R-:W-:Y:S01]  /*60d0*/  SHF.L.U32 R85, R102, 0x8, RZ ;  /* 0x0000000866557819 */ /* 0x000fe200000006ff */
[----:B------:R-:W-:Y:S02]  /*60e0*/  IMAD R9, R78, R13, RZ ;  /* 0x0000000d4e097224 */ /* 0x000fe400078e02ff */
[----:B------:R-:W-:Y:S01]  /*60f0*/  IMAD R11, R86, R82, R11 ;  /* 0x00000052560b7224 */ /* 0x000fe200078e020b */
[----:B------:R-:W-:Y:S01]  /*6100*/  SHF.R.S32.HI R85, RZ, 0x18, R85 ;  /* 0x00000018ff557819 */ /* 0x000fe20000011455 */
[C---:B------:R-:W-:Y:S01]  /*6110*/  IMAD R10, R78.reuse, R14, RZ ;  /* 0x0000000e4e0a7224 */ /* 0x040fe200078e02ff */
[----:B------:R-:W-:Y:S01]  /*6120*/  SHF.R.S32.HI R86, RZ, 0x18, R103 ;  /* 0x00000018ff567819 */ /* 0x000fe20000011467 */
[----:B------:R-:W-:Y:S01]  /*6130*/  IMAD R8, R81, R82, R8 ;  /* 0x0000005251087224 */ /* 0x000fe200078e0208 */
[----:B------:R-:W-:Y:S01]  /*6140*/  I2IP.S8.S32.SAT R106, R11, R6, RZ ;  /* 0x000000060b6a7239 */ /* 0x000fe200000014ff */
[----:B------:R-:W-:Y:S01]  /*6150*/  IMAD R9, R83, R82, R9 ;  /* 0x0000005253097224 */ /* 0x000fe200078e0209 */
[C---:B------:R-:W-:Y:S01]  /*6160*/  PRMT R83, R103.reuse, 0x8880, RZ ;  /* 0x0000888067537816 */ /* 0x040fe200000000ff */
[----:B------:R-:W-:Y:S01]  /*6170*/  IMAD.U32 R84, R103, 0x10000, RZ ;  /* 0x0001000067547824 */ /* 0x000fe200078e00ff */
[----:B------:R-:W-:Y:S01]  /*6180*/  I2IP.S8.S32.SAT R105, R5, R4, R106 ;  /* 0x0000000405697239 */ /* 0x000fe2000000146a */
[C---:B------:R-:W-:Y:S01]  /*6190*/  IMAD R15, R78.reuse, R15, RZ ;  /* 0x0000000f4e0f7224 */ /* 0x040fe200078e02ff */
[----:B------:R-:W-:Y:S01]  /*61a0*/  SHF.R.S32.HI R81, RZ, 0x18, R102 ;  /* 0x00000018ff517819 */ /* 0x000fe20000011466 */
[----:B------:R-:W-:Y:S01]  /*61b0*/  IMAD R10, R85, R82, R10 ;  /* 0x00000052550a7224 */ /* 0x000fe200078e020a */
[----:B------:R-:W-:Y:S01]  /*61c0*/  SHF.R.S32.HI R84, RZ, 0x18, R84 ;  /* 0x00000018ff547819 */ /* 0x000fe20000011454 */
[C---:B------:R-:W-:Y:S01]  /*61d0*/  IMAD R12, R78.reuse, R16, RZ ;  /* 0x000000104e0c7224 */ /* 0x040fe200078e02ff */
[----:B------:R-:W-:Y:S01]  /*61e0*/  SHF.L.U32 R85, R103, 0x8, RZ ;  /* 0x0000000867557819 */ /* 0x000fe200000006ff */
[----:B------:R-:W-:Y:S02]  /*61f0*/  IMAD R13, R78, R17, RZ ;  /* 0x000000114e0d7224 */ /* 0x000fe400078e02ff */
[----:B------:R-:W-:Y:S01]  /*6200*/  IMAD R15, R81, R82, R15 ;  /* 0x00000052510f7224 */ /* 0x000fe200078e020f */
[----:B------:R-:W-:Y:S01]  /*6210*/  PRMT R81, R88, 0x8880, RZ ;  /* 0x0000888058517816 */ /* 0x000fe200000000ff */
[----:B------:R-:W-:Y:S01]  /*6220*/  IMAD R14, R78, R18, RZ ;  /* 0x000000124e0e7224 */ /* 0x000fe200078e02ff */
[----:B------:R-:W-:Y:S01]  /*6230*/  SHF.R.S32.HI R85, RZ, 0x18, R85 ;  /* 0x00000018ff557819 */ /* 0x000fe20000011455 */
[----:B------:R-:W-:Y:S01]  /*6240*/  IMAD R12, R83, R82, R12 ;  /* 0x00000052530c7224 */ /* 0x000fe200078e020c */
[----:B------:R-:W-:Y:S01]  /*6250*/  I2IP.S8.S32.SAT R106, R15, R10, RZ ;  /* 0x0000000a0f6a7239 */ /* 0x000fe200000014ff */
[----:B------:R-:W-:Y:S01]  /*6260*/  IMAD R13, R84, R82, R13 ;  /* 0x00000052540d7224 */ /* 0x000fe200078e020d */
[----:B------:R-:W-:Y:S01]  /*6270*/  SHF.L.U32 R83, R88, 0x10, RZ ;  /* 0x0000001058537819 */ /* 0x000fe200000006ff */
[C---:B------:R-:W-:Y:S01]  /*6280*/  IMAD R19, R78.reuse, R19, RZ ;  /* 0x000000134e137224 */ /* 0x040fe200078e02ff */
[----:B------:R-:W-:Y:S01]  /*6290*/  I2IP.S8.S32.SAT R106, R9, R8, R106 ;  /* 0x00000008096a7239 */ /* 0x000fe2000000146a */
[----:B------:R-:W-:Y:S01]  /*62a0*/  IMAD R14, R85, R82, R14 ;  /* 0x00000052550e7224 */ /* 0x000fe200078e020e */
[----:B------:R-:W-:Y:S01]  /*62b0*/  SHF.R.S32.HI R83, RZ, 0x18, R83 ;  /* 0x00000018ff537819 */ /* 0x000fe20000011453 */
[C---:B------:R-:W-:Y:S01]  /*62c0*/  IMAD R16, R78.reuse, R20, RZ ;  /* 0x000000144e107224 */ /* 0x040fe200078e02ff */
[----:B------:R-:W-:Y:S01]  /*62d0*/  SHF.L.U32 R84, R89, 0x10, RZ ;  /* 0x0000001059547819 */ /* 0x000fe200000006ff */
[----:B------:R-:W-:Y:S01]  /*62e0*/  IMAD R17, R78, R21, RZ ;  /* 0x000000154e117224 */ /* 0x000fe200078e02ff */
[----:B------:R-:W-:Y:S01]  /*62f0*/  SHF.L.U32 R85, R88, 0x8, RZ ;  /* 0x0000000858557819 */ /* 0x000fe200000006ff */
[----:B------:R-:W-:Y:S01]  /*6300*/  IMAD R19, R86, R82, R19 ;  /* 0x0000005256137224 */ /* 0x000fe200078e0213 */
[----:B------:R-:W-:Y:S01]  /*6310*/  SHF.R.S32.HI R84, RZ, 0x18, R84 ;  /* 0x00000018ff547819 */ /* 0x000fe20000011454 */
[C---:B------:R-:W-:Y:S01]  /*6320*/  IMAD R18, R78.reuse, R22, RZ ;  /* 0x000000164e127224 */ /* 0x040fe200078e02ff */
[----:B------:R-:W-:Y:S01]  /*6330*/  SHF.R.S32.HI R85, RZ, 0x18, R85 ;  /* 0x00000018ff557819 */ /* 0x000fe20000011455 */
[----:B------:R-:W-:Y:S01]  /*6340*/  IMAD R16, R81, R82, R16 ;  /* 0x0000005251107224 */ /* 0x000fe200078e0210 */
[----:B------:R-:W-:Y:S01]  /*6350*/  I2IP.S8.S32.SAT R107, R19, R14, RZ ;  /* 0x0000000e136b7239 */ /* 0x000fe200000014ff */
[-C--:B------:R-:W-:Y:S01]  /*6360*/  IMAD R17, R83, R82.reuse, R17 ;  /* 0x0000005253117224 */ /* 0x080fe200078e0211 */
[----:B------:R-:W-:Y:S01]  /*6370*/  PRMT R83, R89, 0x8880, RZ ;  /* 0x0000888059537816 */ /* 0x000fe200000000ff */
[C---:B------:R-:W-:Y:S01]  /*6380*/  IMAD R23, R78.reuse, R23, RZ ;  /* 0x000000174e177224 */ /* 0x040fe200078e02ff */
[----:B------:R-:W-:Y:S01]  /*6390*/  SHF.R.S32.HI R81, RZ, 0x18, R88 ;  /* 0x00000018ff517819 */ /* 0x000fe20000011458 */
[----:B------:R-:W-:Y:S01]  /*63a0*/  IMAD R18, R85, R82, R18 ;  /* 0x0000005255127224 */ /* 0x000fe200078e0212 */
[----:B------:R-:W-:Y:S01]  /*63b0*/  SHF.L.U32 R85, R89, 0x8, RZ ;  /* 0x0000000859557819 */ /* 0x000fe200000006ff */
[C---:B------:R-:W-:Y:S01]  /*63c0*/  IMAD R20, R78.reuse, R24, RZ ;  /* 0x000000184e147224 */ /* 0x040fe200078e02ff */
[----:B------:R-:W-:Y:S01]  /*63d0*/  I2IP.S8.S32.SAT R107, R13, R12, R107 ;  /* 0x0000000c0d6b7239 */ /* 0x000fe2000000146b */
[----:B------:R-:W-:Y:S01]  /*63e0*/  IMAD R21, R78, R25, RZ ;  /* 0x000000194e157224 */ /* 0x000fe200078e02ff */
[----:B------:R-:W-:Y:S01]  /*63f0*/  SHF.R.S32.HI R85, RZ, 0x18, R85 ;  /* 0x00000018ff557819 */ /* 0x000fe20000011455 */
[----:B------:R-:W-:Y:S01]  /*6400*/  IMAD R23, R81, R82, R23 ;  /* 0x0000005251177224 */ /* 0x000fe200078e0217 */
[----:B------:R-:W-:Y:S01]  /*6410*/  PRMT R81, R90, 0x8880, RZ ;  /* 0x000088805a517816 */ /* 0x000fe200000000ff */
[----:B------:R-:W-:Y:S01]  /*6420*/  IMAD R22, R78, R26, RZ ;  /* 0x0000001a4e167224 */ /* 0x000fe200078e02ff */
[----:B------:R1:W-:Y:S01]  /*6430*/  STS.128 [R153+UR49+0x4200], R104 ;  /* 0x0042006899007988 */ /* 0x0003e20008000c31 */
[----:B------:R-:W-:Y:S01]  /*6440*/  IMAD R20, R83, R82, R20 ;  /* 0x0000005253147224 */ /* 0x000fe200078e0214 */
[----:B------:R-:W-:Y:S01]  /*6450*/  I2IP.S8.S32.SAT R108, R23, R18, RZ ;  /* 0x00000012176c7239 */ /* 0x000fe200000014ff */
[----:B------:R-:W-:Y:S01]  /*6460*/  IMAD R21, R84, R82, R21 ;  /* 0x0000005254157224 */ /* 0x000fe200078e0215 */
[----:B------:R-:W-:Y:S01]  /*6470*/  SHF.R.S32.HI R86, RZ, 0x18, R89 ;  /* 0x00000018ff567819 */ /* 0x000fe20000011459 */
[----:B------:R-:W-:Y:S01]  /*6480*/  IMAD.U32 R83, R90, 0x10000, RZ ;  /* 0x000100005a537824 */ /* 0x000fe200078e00ff */
[----:B------:R-:W-:Y:S01]  /*6490*/  I2IP.S8.S32.SAT R108, R17, R16, R108 ;  /* 0x00000010116c7239 */ /* 0x000fe2000000146c */
[----:B------:R-:W-:Y:S01]  /*64a0*/  IMAD R27, R78, R27, RZ ;  /* 0x0000001b4e1b7224 */ /* 0x000fe200078e02ff */
[----:B------:R-:W-:Y:S01]  /*64b0*/  SHF.L.U32 R84, R91, 0x10, RZ ;  /* 0x000000105b547819 */ /* 0x000fe200000006ff */
[----:B------:R-:W-:Y:S01]  /*64c0*/  IMAD R22, R85, R82, R22 ;  /* 0x0000005255167224 */ /* 0x000fe200078e0216 */
[----:B------:R-:W-:Y:S01]  /*64d0*/  SHF.L.U32 R85, R90, 0x8, RZ ;  /* 0x000000085a557819 */ /* 0x000fe200000006ff */
[C---:B------:R-:W-:Y:S01]  /*64e0*/  IMAD R24, R78.reuse, R28, RZ ;  /* 0x0000001c4e187224 */ /* 0x040fe200078e02ff */
[----:B------:R-:W-:Y:S01]  /*64f0*/  SHF.R.S32.HI R83, RZ, 0x18, R83 ;  /* 0x00000018ff537819 */ /* 0x000fe20000011453 */
[----:B------:R-:W-:Y:S01]  /*6500*/  IMAD R25, R78, R29, RZ ;  /* 0x0000001d4e197224 */ /* 0x000fe200078e02ff */
[----:B------:R-:W-:Y:S01]  /*6510*/  SHF.R.S32.HI R84, RZ, 0x18, R84 ;  /* 0x00000018ff547819 */ /* 0x000fe20000011454 */
[----:B------:R-:W-:Y:S01]  /*6520*/  IMAD R27, R86, R82, R27 ;  /* 0x00000052561b7224 */ /* 0x000fe200078e021b */
[----:B------:R-:W-:Y:S01]  /*6530*/  SHF.R.S32.HI R85, RZ, 0x18, R85 ;  /* 0x00000018ff557819 */ /* 0x000fe20000011455 */
[C---:B------:R-:W-:Y:S01]  /*6540*/  IMAD R26, R78.reuse, R30, RZ ;  /* 0x0000001e4e1a7224 */ /* 0x040fe200078e02ff */
[----:B------:R-:W-:Y:S01]  /*6550*/  SHF.R.S32.HI R86, RZ, 0x18, R91 ;  /* 0x00000018ff567819 */ /* 0x000fe2000001145b */
[----:B------:R-:W-:Y:S01]  /*6560*/  IMAD R24, R81, R82, R24 ;  /* 0x0000005251187224 */ /* 0x000fe200078e0218 */
[----:B------:R-:W-:Y:S01]  /*6570*/  I2IP.S8.S32.SAT R109, R27, R22, RZ ;  /* 0x000000161b6d7239 */ /* 0x000fe200000014ff */
[----:B------:R-:W-:Y:S01]  /*6580*/  IMAD R25, R83, R82, R25 ;  /* 0x0000005253197224 */ /* 0x000fe200078e0219 */
[----:B------:R-:W-:Y:S01]  /*6590*/  SHF.R.S32.HI R81, RZ, 0x18, R90 ;  /* 0x00000018ff517819 */ /* 0x000fe2000001145a */
[C---:B------:R-:W-:Y:S01]  /*65a0*/  IMAD R31, R78.reuse, R31, RZ ;  /* 0x0000001f4e1f7224 */ /* 0x040fe200078e02ff */
[----:B------:R-:W-:Y:S01]  /*65b0*/  I2IP.S8.S32.SAT R109, R21, R20, R109 ;  /* 0x00000014156d7239 */ /* 0x000fe2000000146d */
[----:B------:R-:W-:Y:S01]  /*65c0*/  IMAD R26, R85, R82, R26 ;  /* 0x00000052551a7224 */ /* 0x000fe200078e021a */
[C---:B------:R-:W-:Y:S01]  /*65d0*/  PRMT R83, R91.reuse, 0x8880, RZ ;  /* 0x000088805b537816 */ /* 0x040fe200000000ff */
[C---:B------:R-:W-:Y:S01]  /*65e0*/  IMAD R28, R78.reuse, R32, RZ ;  /* 0x000000204e1c7224 */ /* 0x040fe200078e02ff */
[----:B------:R-:W-:Y:S01]  /*65f0*/  SHF.L.U32 R85, R91, 0x8, RZ ;  /* 0x000000085b557819 */ /* 0x000fe200000006ff */
[C---:B------:R-:W-:Y:S02]  /*6600*/  IMAD R29, R78.reuse, R33, RZ ;  /* 0x000000214e1d7224 */ /* 0x040fe400078e02ff */
[----:B------:R-:W-:Y:S01]  /*6610*/  IMAD R31, R81, R82, R31 ;  /* 0x00000052511f7224 */ /* 0x000fe200078e021f */
[----:B------:R-:W-:Y:S01]  /*6620*/  SHF.R.S32.HI R85, RZ, 0x18, R85 ;  /* 0x00000018ff557819 */ /* 0x000fe20000011455 */
[----:B------:R-:W-:Y:S01]  /*6630*/  IMAD R30, R78, R34, RZ ;  /* 0x000000224e1e7224 */ /* 0x000fe200078e02ff */
[----:B------:R-:W-:Y:S01]  /*6640*/  PRMT R81, R92, 0x8880, RZ ;  /* 0x000088805c517816 */ /* 0x000fe200000000ff */
[----:B------:R-:W-:Y:S01]  /*6650*/  IMAD R28, R83, R82, R28 ;  /* 0x00000052531c7224 */ /* 0x000fe200078e021c */
[----:B------:R-:W-:Y:S01]  /*6660*/  I2IP.S8.S32.SAT R110, R31, R26, RZ ;  /* 0x0000001a1f6e7239 */ /* 0x000fe200000014ff */
[----:B------:R-:W-:Y:S01]  /*6670*/  IMAD R29, R84, R82, R29 ;  /* 0x00000052541d7224 */ /* 0x000fe200078e021d */
[----:B------:R-:W-:Y:S01]  /*6680*/  SHF.L.U32 R83, R92, 0x10, RZ ;  /* 0x000000105c537819 */ /* 0x000fe200000006ff */
[----:B------:R-:W-:Y:S01]  /*6690*/  IMAD R35, R78, R35, RZ ;  /* 0x000000234e237224 */ /* 0x000fe200078e02ff */
[----:B------:R-:W-:Y:S01]  /*66a0*/  I2IP.S8.S32.SAT R110, R25, R24, R110 ;  /* 0x00000018196e7239 */ /* 0x000fe2000000146e */
[----:B------:R-:W-:Y:S01]  /*66b0*/  IMAD R30, R85, R82, R30 ;  /* 0x00000052551e7224 */ /* 0x000fe200078e021e */
[----:B------:R-:W-:Y:S01]  /*66c0*/  SHF.L.U32 R85, R92, 0x8, RZ ;  /* 0x000000085c557819 */ /* 0x000fe200000006ff */
[C---:B------:R-:W-:Y:S01]  /*66d0*/  IMAD R32, R78.reuse, R36, RZ ;  /* 0x000000244e207224 */ /* 0x040fe200078e02ff */
[----:B------:R-:W-:Y:S01]  /*66e0*/  SHF.R.S32.HI R83, RZ, 0x18, R83 ;  /* 0x00000018ff537819 */ /* 0x000fe20000011453 */
[----:B------:R-:W-:Y:S01]  /*66f0*/  IMAD R33, R78, R37, RZ ;  /* 0x000000254e217224 */ /* 0x000fe200078e02ff */
[----:B------:R-:W-:Y:S01]  /*6700*/  SHF.R.S32.HI R85, RZ, 0x18, R85 ;  /* 0x00000018ff557819 */ /* 0x000fe20000011455 */
[----:B------:R-:W-:Y:S01]  /*6710*/  IMAD R35, R86, R82, R35 ;  /* 0x0000005256237224 */ /* 0x000fe200078e0223 */
[----:B------:R-:W-:Y:S01]  /*6720*/  PRMT R84, R93, 0x8880, RZ ;  /* 0x000088805d547816 */ /* 0x000fe200000000ff */
[----:B------:R-:W-:Y:S01]  /*6730*/  IMAD R34, R78, R38, RZ ;  /* 0x000000264e227224 */ /* 0x000fe200078e02ff */
[----:B------:R-:W-:Y:S01]  /*6740*/  SHF.L.U32 R86, R96, 0x10, RZ ;  /* 0x0000001060567819 */ /* 0x000fe200000006ff */
[----:B------:R-:W-:Y:S01]  /*6750*/  IMAD R32, R81, R82, R32 ;  /* 0x0000005251207224 */ /* 0x000fe200078e0220 */
[----:B------:R-:W-:Y:S01]  /*6760*/  SHF.R.S32.HI R81, RZ, 0x18, R92 ;  /* 0x00000018ff517819 */ /* 0x000fe2000001145c */
[C---:B------:R-:W-:Y:S01]  /*6770*/  IMAD R39, R78.reuse, R39, RZ ;  /* 0x000000274e277224 */ /* 0x040fe200078e02ff */
[----:B------:R-:W-:Y:S01]  /*6780*/  I2IP.S8.S32.SAT R111, R35, R30, RZ ;  /* 0x0000001e236f7239 */ /* 0x000fe200000014ff */
[-C--:B------:R-:W-:Y:S02]  /*6790*/  IMAD R33, R83, R82.reuse, R33 ;  /* 0x0000005253217224 */ /* 0x080fe400078e0221 */
[----:B------:R-:W-:Y:S01]  /*67a0*/  IMAD R34, R85, R82, R34 ;  /* 0x0000005255227224 */ /* 0x000fe200078e0222 */
[----:B------:R-:W-:Y:S01]  /*67b0*/  I2IP.S8.S32.SAT R111, R29, R28, R111 ;  /* 0x0000001c1d6f7239 */ /* 0x000fe2000000146f */
[C---:B------:R-:W-:Y:S01]  /*67c0*/  IMAD.U32 R83, R93.reuse, 0x10000, RZ ;  /* 0x000100005d537824 */ /* 0x040fe200078e00ff */
[----:B------:R-:W-:Y:S01]  /*67d0*/  SHF.L.U32 R85, R93, 0x8, RZ ;  /* 0x000000085d557819 */ /* 0x000fe200000006ff */
[----:B------:R-:W-:Y:S01]  /*67e0*/  IMAD R39, R81, R82, R39 ;  /* 0x0000005251277224 */ /* 0x000fe200078e0227 */
[----:B------:R-:W-:Y:S01]  /*67f0*/  MOV R81, R84 ;  /* 0x0000005400517202 */ /* 0x000fe20000000f00 */
[C---:B------:R-:W-:Y:S01]  /*6800*/  IMAD R36, R78.reuse, R40, RZ ;  /* 0x000000284e247224 */ /* 0x040fe200078e02ff */
[----:B------:R-:W-:Y:S01]  /*6810*/  SHF.R.S32.HI R83, RZ, 0x18, R83 ;  /* 0x00000018ff537819 */ /* 0x000fe20000011453 */
[C---:B------:R-:W-:Y:S01]  /*6820*/  IMAD R37, R78.reuse, R41, RZ ;  /* 0x000000294e257224 */ /* 0x040fe200078e02ff */
[----:B------:R-:W-:Y:S01]  /*6830*/  SHF.R.S32.HI R85, RZ, 0x18, R85 ;  /* 0x00000018ff557819 */ /* 0x000fe20000011455 */
[C---:B------:R-:W-:Y:S01]  /*6840*/  IMAD R38, R78.reuse, R42, RZ ;  /* 0x0000002a4e267224 */ /* 0x040fe200078e02ff */
[----:B------:R1:W-:Y:S01]  /*6850*/  STS.128 [R172+0x4200], R108 ;  /* 0x0042006cac007388 */ /* 0x0003e20000000c00 */
[----:B------:R-:W-:Y:S01]  /*6860*/  IMAD R36, R81, R82, R36 ;  /* 0x0000005251247224 */ /* 0x000fe200078e0224 */
[----:B------:R-:W-:Y:S01]  /*6870*/  I2IP.S8.S32.SAT R112, R39, R34, RZ ;  /* 0x0000002227707239 */ /* 0x000fe200000014ff */
[-C--:B------:R-:W-:Y:S01]  /*6880*/  IMAD R37, R83, R82.reuse, R37 ;  /* 0x0000005253257224 */ /* 0x080fe200078e0225 */
[----:B------:R-:W-:Y:S01]  /*6890*/  SHF.R.S32.HI R84, RZ, 0x18, R93 ;  /* 0x00000018ff547819 */ /* 0x000fe2000001145d */
[----:B------:R-:W-:Y:S01]  /*68a0*/  IMAD R43, R78, R43, RZ ;  /* 0x0000002b4e2b7224 */ /* 0x000fe200078e02ff */
[C---:B------:R-:W-:Y:S01]  /*68b0*/  SHF.L.U32 R83, R94.reuse, 0x10, RZ ;  /* 0x000000105e537819 */ /* 0x040fe200000006ff */
[----:B------:R-:W-:Y:S01]  /*68c0*/  IMAD R38, R85, R82, R38 ;  /* 0x0000005255267224 */ /* 0x000fe200078e0226 */
[----:B------:R-:W-:Y:S01]  /*68d0*/  PRMT R81, R94, 0x8880, RZ ;  /* 0x000088805e517816 */ /* 0x000fe200000000ff */
[----:B------:R-:W-:Y:S01]  /*68e0*/  IMAD R40, R78, R44, RZ ;  /* 0x0000002c4e287224 */ /* 0x000fe200078e02ff */
[----:B------:R-:W-:Y:S01]  /*68f0*/  SHF.L.U32 R85, R94, 0x8, RZ ;  /* 0x000000085e557819 */ /* 0x000fe200000006ff */
[----:B------:R-:W-:Y:S01]  /*6900*/  IMAD R41, R78, R45, RZ ;  /* 0x0000002d4e297224 */ /* 0x000fe200078e02ff */
[----:B------:R-:W-:Y:S01]  /*6910*/  SHF.R.S32.HI R83, RZ, 0x18, R83 ;  /* 0x00000018ff537819 */ /* 0x000fe20000011453 */
[----:B------:R-:W-:Y:S01]  /*6920*/  IMAD R43, R84, R82, R43 ;  /* 0x00000052542b7224 */ /* 0x000fe200078e022b */
[----:B------:R-:W-:Y:S01]  /*6930*/  SHF.R.S32.HI R85, RZ, 0x18, R85 ;  /* 0x00000018ff557819 */ /* 0x000fe20000011455 */
[C---:B------:R-:W-:Y:S01]  /*6940*/  IMAD R42, R78.reuse, R46, RZ ;  /* 0x0000002e4e2a7224 */ /* 0x040fe200078e02ff */
[----:B------:R-:W-:Y:S01]  /*6950*/  I2IP.S8.S32.SAT R112, R33, R32, R112 ;  /* 0x0000002021707239 */ /* 0x000fe20000001470 */
[----:B------:R-:W-:Y:S01]  /*6960*/  IMAD R40, R81, R82, R40 ;  /* 0x0000005251287224 */ /* 0x000fe200078e0228 */
[----:B------:R-:W-:Y:S01]  /*6970*/  SHF.R.S32.HI R84, RZ, 0x18, R94 ;  /* 0x00000018ff547819 */ /* 0x000fe2000001145e */
[----:B------:R-:W-:Y:S01]  /*6980*/  IMAD R47, R78, R47, RZ ;  /* 0x0000002f4e2f7224 */ /* 0x000fe200078e02ff */
[----:B------:R-:W-:Y:S01]  /*6990*/  I2IP.S8.S32.SAT R113, R43, R38, RZ ;  /* 0x000000262b717239 */ /* 0x000fe200000014ff */
[-C--:B------:R-:W-:Y:S01]  /*69a0*/  IMAD R41, R83, R82.reuse, R41 ;  /* 0x0000005253297224 */ /* 0x080fe200078e0229 */
[----:B------:R-:W-:Y:S01]  /*69b0*/  PRMT R81, R95, 0x8880, RZ ;  /* 0x000088805f517816 */ /* 0x000fe200000000ff */
[-C--:B------:R-:W-:Y:S01]  /*69c0*/  IMAD R42, R85, R82.reuse, R42 ;  /* 0x00000052552a7224 */ /* 0x080fe200078e022a */
[----:B------:R-:W-:Y:S01]  /*69d0*/  SHF.L.U32 R83, R95, 0x10, RZ ;  /* 0x000000105f537819 */ /* 0x000fe200000006ff */
[----:B------:R-:W-:Y:S01]  /*69e0*/  IMAD R47, R84, R82, R47 ;  /* 0x00000052542f7224 */ /* 0x000fe200078e022f */
[----:B------:R-:W-:Y:S01]  /*69f0*/  I2IP.S8.S32.SAT R113, R37, R36, R113 ;  /* 0x0000002425717239 */ /* 0x000fe20000001471 */
[C---:B------:R-:W-:Y:S01]  /*6a00*/  IMAD R44, R78.reuse, R48, RZ ;  /* 0x000000304e2c7224 */ /* 0x040fe200078e02ff */
[----:B------:R-:W-:Y:S01]  /*6a10*/  SHF.R.S32.HI R83, RZ, 0x18, R83 ;  /* 0x00000018ff537819 */ /* 0x000fe20000011453 */
[----:B------:R-:W-:Y:S01]  /*6a20*/  IMAD.SHL.U32 R84, R95, 0x100, RZ ;  /* 0x000001005f547824 */ /* 0x000fe200078e00ff */
[----:B------:R-:W-:Y:S01]  /*6a30*/  I2IP.S8.S32.SAT R114, R47, R42, RZ ;  /* 0x0000002a2f727239 */ /* 0x000fe200000014ff */
[----:B------:R-:W-:Y:S01]  /*6a40*/  IMAD R45, R78, R49, RZ ;  /* 0x000000314e2d7224 */ /* 0x000fe200078e02ff */
[----:B------:R-:W-:Y:S01]  /*6a50*/  PRMT R85, R96, 0x8880, RZ ;  /* 0x0000888060557816 */ /* 0x000fe200000000ff */
[----:B------:R-:W-:Y:S01]  /*6a60*/  IMAD R44, R81, R82, R44 ;  /* 0x00000052512c7224 */ /* 0x000fe200078e022c */
[----:B------:R-:W-:Y:S01]  /*6a70*/  SHF.R.S32.HI R81, RZ, 0x18, R84 ;  /* 0x00000018ff517819 */ /* 0x000fe20000011454 */
[C---:B------:R-:W-:Y:S01]  /*6a80*/  IMAD R46, R78.reuse, R50, RZ ;  /* 0x000000324e2e7224 */ /* 0x040fe200078e02ff */
[----:B------:R-:W-:Y:S01]  /*6a90*/  I2IP.S8.S32.SAT R114, R41, R40, R114 ;  /* 0x0000002829727239 */ /* 0x000fe20000001472 */
[----:B------:R-:W-:Y:S01]  /*6aa0*/  IMAD R45, R83, R82, R45 ;  /* 0x00000052532d7224 */ /* 0x000fe200078e022d */
[----:B------:R-:W-:Y:S01]  /*6ab0*/  SHF.R.S32.HI R83, RZ, 0x18, R95 ;  /* 0x00000018ff537819 */ /* 0x000fe2000001145f */
[----:B------:R-:W-:Y:S01]  /*6ac0*/  IMAD R51, R78, R51, RZ ;  /* 0x000000334e337224 */ /* 0x000fe200078e02ff */
[----:B------:R-:W-:Y:S01]  /*6ad0*/  SHF.L.U32 R84, R96, 0x8, RZ ;  /* 0x0000000860547819 */ /* 0x000fe200000006ff */
[C---:B------:R-:W-:Y:S02]  /*6ae0*/  IMAD R48, R78.reuse, R52, RZ ;  /* 0x000000344e307224 */ /* 0x040fe400078e02ff */
[-C--:B------:R-:W-:Y:S01]  /*6af0*/  IMAD R46, R81, R82.reuse, R46 ;  /* 0x00000052512e7224 */ /* 0x080fe200078e022e */
[----:B------:R-:W-:Y:S01]  /*6b00*/  SHF.R.S32.HI R81, RZ, 0x18, R86 ;  /* 0x00000018ff517819 */ /* 0x000fe20000011456 */
[C---:B------:R-:W-:Y:S01]  /*6b10*/  IMAD R49, R78.reuse, R53, RZ ;  /* 0x000000354e317224 */ /* 0x040fe200078e02ff */
[----:B------:R-:W-:Y:S01]  /*6b20*/  SHF.R.S32.HI R86, RZ, 0x18, R99 ;  /* 0x00000018ff567819 */ /* 0x000fe20000011463 */
[----:B------:R-:W-:Y:S01]  /*6b30*/  IMAD R51, R83, R82, R51 ;  /* 0x0000005253337224 */ /* 0x000fe200078e0233 */
[----:B------:R-:W-:Y:S01]  /*6b40*/  SHF.R.S32.HI R83, RZ, 0x18, R84 ;  /* 0x00000018ff537819 */ /* 0x000fe20000011454 */
[C---:B------:R-:W-:Y:S01]  /*6b50*/  IMAD R50, R78.reuse, R54, RZ ;  /* 0x000000364e327224 */ /* 0x040fe200078e02ff */
[----:B------:R-:W-:Y:S01]  /*6b60*/  SHF.R.S32.HI R84, RZ, 0x18, R96 ;  /* 0x00000018ff547819 */ /* 0x000fe20000011460 */
[----:B------:R-:W-:Y:S01]  /*6b70*/  IMAD R48, R85, R82, R48 ;  /* 0x0000005255307224 */ /* 0x000fe200078e0230 */
[----:B------:R-:W-:Y:S01]  /*6b80*/  I2IP.S8.S32.SAT R115, R51, R46, RZ ;  /* 0x0000002e33737239 */ /* 0x000fe200000014ff */
[C---:B------:R-:W-:Y:S01]  /*6b90*/  IMAD R55, R78.reuse, R55, RZ ;  /* 0x000000374e377224 */ /* 0x040fe200078e02ff */
[----:B------:R-:W-:Y:S01]  /*6ba0*/  SHF.L.U32 R85, R97, 0x10, RZ ;  /* 0x0000001061557819 */ /* 0x000fe200000006ff */
[----:B------:R-:W-:Y:S01]  /*6bb0*/  IMAD R49, R81, R82, R49 ;  /* 0x0000005251317224 */ /* 0x000fe200078e0231 */
[----:B------:R-:W-:Y:S01]  /*6bc0*/  PRMT R81, R97, 0x8880, RZ ;  /* 0x0000888061517816 */ /* 0x000fe200000000ff */
[----:B------:R-:W-:Y:S01]  /*6bd0*/  IMAD R52, R78, R56, RZ ;  /* 0x000000384e347224 */ /* 0x000fe200078e02ff */
[----:B------:R-:W-:Y:S01]  /*6be0*/  I2IP.S8.S32.SAT R115, R45, R44, R115 ;  /* 0x0000002c2d737239 */ /* 0x000fe20000001473 */
[-C--:B------:R-:W-:Y:S01]  /*6bf0*/  IMAD R50, R83, R82.reuse, R50 ;  /* 0x0000005253327224 */ /* 0x080fe200078e0232 */
[----:B------:R-:W-:Y:S01]  /*6c00*/  SHF.R.S32.HI R83, RZ, 0x18, R85 ;  /* 0x00000018ff537819 */ /* 0x000fe20000011455 */
[-C--:B------:R-:W-:Y:S01]  /*6c10*/  IMAD R55, R84, R82.reuse, R55 ;  /* 0x0000005254377224 */ /* 0x080fe200078e0237 */
[----:B------:R-:W-:Y:S01]  /*6c20*/  PRMT R85, R98, 0x8880, RZ ;  /* 0x0000888062557816 */ /* 0x000fe200000000ff */
[----:B------:R-:W-:Y:S01]  /*6c30*/  IMAD R52, R81, R82, R52 ;  /* 0x0000005251347224 */ /* 0x000fe200078e0234 */
[----:B------:R-:W-:Y:S01]  /*6c40*/  SHF.L.U32 R81, R97, 0x8, RZ ;  /* 0x0000000861517819 */ /* 0x000fe200000006ff */
[C---:B------:R-:W-:Y:S01]  /*6c50*/  IMAD R53, R78.reuse, R57, RZ ;  /* 0x000000394e357224 */ /* 0x040fe200078e02ff */
[----:B------:R1:W-:Y:S01]  /*6c60*/  STS.128 [R171+0x4200], R112 ;  /* 0x00420070ab007388 */ /* 0x0003e20000000c00 */
[----:B------:R-:W-:Y:S01]  /*6c70*/  IMAD R54, R78, R58, RZ ;  /* 0x0000003a4e367224 */ /* 0x000fe200078e02ff */
[----:B------:R-:W-:Y:S01]  /*6c80*/  SHF.R.S32.HI R81, RZ, 0x18, R81 ;  /* 0x00000018ff517819 */ /* 0x000fe20000011451 */
[----:B------:R-:W-:Y:S01]  /*6c90*/  IMAD R53, R83, R82, R53 ;  /* 0x0000005253357224 */ /* 0x000fe200078e0235 */
[----:B------:R-:W-:Y:S01]  /*6ca0*/  SHF.L.U32 R84, R98, 0x10, RZ ;  /* 0x0000001062547819 */ /* 0x000fe200000006ff */
[C---:B------:R-:W-:Y:S01]  /*6cb0*/  IMAD R59, R78.reuse, R59, RZ ;  /* 0x0000003b4e3b7224 */ /* 0x040fe200078e02ff */
[----:B------:R-:W-:Y:S01]  /*6cc0*/  SHF.R.S32.HI R83, RZ, 0x18, R97 ;  /* 0x00000018ff537819 */ /* 0x000fe20000011461 */
[C---:B------:R-:W-:Y:S01]  /*6cd0*/  IMAD R56, R78.reuse, R60, RZ ;  /* 0x0000003c4e387224 */ /* 0x040fe200078e02ff */
[----:B------:R-:W-:Y:S01]  /*6ce0*/  I2IP.S8.S32.SAT R120, R55, R50, RZ ;  /* 0x0000003237787239 */ /* 0x000fe200000014ff */
[----:B------:R-:W-:Y:S01]  /*6cf0*/  IMAD R54, R81, R82, R54 ;  /* 0x0000005251367224 */ /* 0x000fe200078e0236 */
[----:B------:R-:W-:Y:S01]  /*6d00*/  SHF.R.S32.HI R84, RZ, 0x18, R84 ;  /* 0x00000018ff547819 */ /* 0x000fe20000011454 */
[----:B------:R-:W-:Y:S01]  /*6d10*/  IMAD R57, R78, R61, RZ ;  /* 0x0000003d4e397224 */ /* 0x000fe200078e02ff */
[----:B------:R-:W-:Y:S01]  /*6d20*/  I2IP.S8.S32.SAT R120, R49, R48, R120 ;  /* 0x0000003031787239 */ /* 0x000fe20000001478 */
[-C--:B------:R-:W-:Y:S01]  /*6d30*/  IMAD R59, R83, R82.reuse, R59 ;  /* 0x00000052533b7224 */ /* 0x080fe200078e023b */
[----:B------:R-:W-:Y:S01]  /*6d40*/  PRMT R83, R99, 0x8880, RZ ;  /* 0x0000888063537816 */ /* 0x000fe200000000ff */
[-C--:B------:R-:W-:Y:S01]  /*6d50*/  IMAD R56, R85, R82.reuse, R56 ;  /* 0x0000005255387224 */ /* 0x080fe200078e0238 */
[----:B------:R-:W-:Y:S01]  /*6d60*/  SHF.R.S32.HI R81, RZ, 0x18, R98 ;  /* 0x00000018ff517819 */ /* 0x000fe20000011462 */
[----:B------:R-:W-:Y:S01]  /*6d70*/  IMAD R57, R84, R82, R57 ;  /* 0x0000005254397224 */ /* 0x000fe200078e0239 */
[----:B------:R-:W-:Y:S01]  /*6d80*/  I2IP.S8.S32.SAT R121, R59, R54, RZ ;  /* 0x000000363b797239 */ /* 0x000fe200000014ff */
[C---:B------:R-:W-:Y:S01]  /*6d90*/  IMAD R58, R78.reuse, R62, RZ ;  /* 0x0000003e4e3a7224 */ /* 0x040fe200078e02ff */
[C---:B------:R-:W-:Y:S01]  /*6da0*/  SHF.L.U32 R85, R99.reuse, 0x8, RZ ;  /* 0x0000000863557819 */ /* 0x040fe200000006ff */
[----:B------:R-:W-:Y:S01]  /*6db0*/  IMAD.U32 R84, R99, 0x10000, RZ ;  /* 0x0001000063547824 */ /* 0x000fe200078e00ff */
[----:B------:R-:W-:Y:S01]  /*6dc0*/  I2IP.S8.S32.SAT R121, R53, R52, R121 ;  /* 0x0000003435797239 */ /* 0x000fe20000001479 */
[C---:B------:R-:W-:Y:S01]  /*6dd0*/  IMAD R63, R78.reuse, R63, RZ ;  /* 0x0000003f4e3f7224 */ /* 0x040fe200078e02ff */
[----:B------:R-:W-:Y:S01]  /*6de0*/  SHF.R.S32.HI R85, RZ, 0x18, R85 ;  /* 0x00000018ff557819 */ /* 0x000fe20000011455 */
[C---:B------:R-:W-:Y:S01]  /*6df0*/  IMAD R60, R78.reuse, R64, RZ ;  /* 0x000000404e3c7224 */ /* 0x040fe200078e02ff */
[----:B------:R-:W-:Y:S01]  /*6e00*/  SHF.R.S32.HI R84, RZ, 0x18, R84 ;  /* 0x00000018ff547819 */ /* 0x000fe20000011454 */
[-C--:B------:R-:W-:Y:S02]  /*6e10*/  IMAD R58, R87, R82.reuse, R58 ;  /* 0x00000052573a7224 */ /* 0x080fe400078e023a */
[C---:B------:R-:W-:Y:S02]  /*6e20*/  IMAD R61, R78.reuse, R65, RZ ;  /* 0x000000414e3d7224 */ /* 0x040fe400078e02ff */
[-C--:B------:R-:W-:Y:S02]  /*6e30*/  IMAD R63, R81, R82.reuse, R63 ;  /* 0x00000052513f7224 */ /* 0x080fe400078e023f */
[----:B------:R-:W-:Y:S02]  /*6e40*/  IMAD R60, R83, R82, R60 ;  /* 0x00000052533c7224 */ /* 0x000fe400078e023c */
[----:B------:R-:W-:Y:S01]  /*6e50*/  IMAD R62, R78, R66, RZ ;  /* 0x000000424e3e7224 */ /* 0x000fe200078e02ff */
[----:B------:R-:W-:Y:S01]  /*6e60*/  I2IP.S8.S32.SAT R122, R63, R58, RZ ;  /* 0x0000003a3f7a7239 */ /* 0x000fe200000014ff */
[----:B------:R-:W-:Y:S02]  /*6e70*/  IMAD R61, R84, R82, R61 ;  /* 0x00000052543d7224 */ /* 0x000fe400078e023d */
[----:B------:R-:W-:Y:S01]  /*6e80*/  IMAD R67, R78, R67, RZ ;  /* 0x000000434e437224 */ /* 0x000fe200078e02ff */
[----:B------:R-:W-:Y:S01]  /*6e90*/  I2IP.S8.S32.SAT R122, R57, R56, R122 ;  /* 0x00000038397a7239 */ /* 0x000fe2000000147a */
[-C--:B------:R-:W-:Y:S02]  /*6ea0*/  IMAD R62, R85, R82.reuse, R62 ;  /* 0x00000052553e7224 */ /* 0x080fe400078e023e */
[----:B------:R-:W-:Y:S05]  /*6eb0*/  IMAD R67, R86, R82, R67 ;  /* 0x0000005256437224 */ /* 0x000fea00078e0243 */
[----:B------:R-:W-:Y:S04]  /*6ec0*/  I2IP.S8.S32.SAT R123, R67, R62, RZ ;  /* 0x0000003e437b7239 */ /* 0x000fe800000014ff */
[----:B------:R-:W-:Y:S05]  /*6ed0*/  I2IP.S8.S32.SAT R123, R61, R60, R123 ;  /* 0x0000003c3d7b7239 */ /* 0x000fea000000147b */
[----:B------:R1:W-:Y:S01]  /*6ee0*/  STS.128 [R170+0x4200], R120 ;  /* 0x00420078aa007388 */ /* 0x0003e20000000c00 */
[----:B------:R-:W-:Y:S01]  /*6ef0*/  @!PT LDS RZ, [RZ] ;  /* 0x00000000fffff984 */ /* 0x000fe20000000800 */
[----:B------:R-:W-:Y:S01]  /*6f00*/  @!PT LDS RZ, [RZ] ;  /* 0x00000000fffff984 */ /* 0x000fe20000000800 */
[----:B------:R-:W-:Y:S01]  /*6f10*/  @!PT LDS RZ, [RZ] ;  /* 0x00000000fffff984 */ /* 0x000fe20000000800 */
[----:B------:R-:W-:Y:S01]  /*6f20*/  @!PT LDS RZ, [RZ] ;  /* 0x00000000fffff984 */ /* 0x000fe20000000800 */
[----:B------:R2:W-:Y:S07]  /*6f30*/  MEMBAR.ALL.CTA ;  /* 0x0000000000007992 */ /* 0x0005ee0000008000 */
[----:B--2---:R-:W2:Y:S02]  /*6f40*/  FENCE.VIEW.ASYNC.S ;  /* 0x00000000000073c6 */ /* 0x004ea40000000000 */
[----:B--2---:R-:W-:Y:S06]  /*6f50*/  BAR.SYNC.DEFER_BLOCKING 0x1, 0x80 ;  /* 0x0042000000007b1d */ /* 0x004fec0000010000 */
[----:B------:R-:W-:Y:S05]  /*6f60*/  @P0 BRA `(.L_x_104) ;  /* 0x0000000000280947 */ /* 0x000fea0003800000 */
[----:B------:R-:W-:Y:S02]  /*6f70*/  UIADD3 UR4, UPT, UPT, UR49, 0x4200, URZ ;  /* 0x0000420031047890 */ /* 0x000fe4000fffe0ff */
[----:B------:R-:W-:Y:S01]  /*6f80*/  UIADD3 UR6, UP0, UPT, UR52, 0x680, URZ ;  /* 0x0000068034067890 */ /* 0x000fe2000ff1e0ff */
[----:B------:R-:W-:Y:S03]  /*6f90*/  UMOV UR43, UR36 ;  /* 0x00000024002b7c82 */ /* 0x000fe60008000000 */
[----:B------:R-:W-:Y:S01]  /*6fa0*/  MOV R166, UR4 ;  /* 0x0000000400a67c02 */ /* 0x000fe20008000f00 */
[----:B------:R-:W-:Y:S03]  /*6fb0*/  UIADD3.X UR7, UPT, UPT, URZ, UR53, URZ, UP0, !UPT ;  /* 0x00000035ff077290 */ /* 0x000fe600087fe4ff */
[----:B------:R-:W-:Y:S11]  /*6fc0*/  R2UR UR40, R166 ;  /* 0x00000000a62872ca */ /* 0x000ff600000e0000 */
[----:B------:R-:W-:Y:S02]  /*6fd0*/  @!UPT UIADD3 URZ, UPT, UPT, URZ, URZ, URZ ;  /* 0x000000fffffff290 */ /* 0x000fe4000fffe0ff */
[----:B------:R2:W-:Y:S01]  /*6fe0*/  UTMASTG.3D [UR40], [UR6] ;  /* 0x00000028060073b5 */ /* 0x0005e20008010000 */
[----:B------:R0:W-:Y:S01]  /*6ff0*/  UTMACMDFLUSH ;  /* 0x00000000000079b7 */ /* 0x0001e20000000000 */
[----:B--2---:R-:W-:Y:S04]  /*7000*/  DEPBAR.LE SB0, 0x1 ;  /* 0x000080400000791a */ /* 0x004fe80000000000 */
.L_x_104:
[----:B------:R-:W-:Y:S05]  /*7010*/  BSYNC.RECONVERGENT B0 ;  /* 0x0000000000007941 */ /* 0x000fea0003800200 */
.L_x_103:
[----:B------:R-:W-:Y:S06]  /*7020*/  BAR.SYNC.DEFER_BLOCKING 0x1, 0x80 ;  /* 0x0042000000007b1d */ /* 0x000fec0000010000 */
[----:B------:R-:W2:Y:S01]  /*7030*/  @P6 SYNCS.PHASECHK.TRANS64.TRYWAIT P0, [R125+URZ+0xc0], R126 ;  /* 0x0000c07e7d0065a7 */ /* 0x000ea200080011ff */
[----:B------:R-:W-:Y:S01]  /*7040*/  BSSY B1, `(.L_x_105) ;  /* 0x0000023000017945 */ /* 0x000fe20003800000 */
[----:B--2---:R-:W-:Y:S03]  /*7050*/  @P6 SEL R117, RZ, 0x1, !P0 ;  /* 0x00000001ff756807 */ /* 0x004fe60004000000 */
[----:B------:R-:W-:Y:S05]  /*7060*/  @!P6 BRA `(.L_x_106) ;  /* 0x000000000080e947 */ /* 0x000fea0003800000 */
[----:B------:R-:W-:Y:S01]  /*7070*/  ISETP.NE.AND P1, PT, R118, RZ, PT ;  /* 0x000000ff7600720c */ /* 0x000fe20003f25270 */
[----:B------:R-:W-:Y:S01]  /*7080*/  BSSY B0, `(.L_x_107) ;  /* 0x000000a000007945 */ /* 0x000fe20003800000 */
[----:B------:R-:W-:Y:S11]  /*7090*/  ISETP.NE.AND P0, PT, R117, RZ, PT ;  /* 0x000000ff7500720c */ /* 0x000ff60003f05270 */
[----:B------:R-:W-:Y:S04]  /*70a0*/  @P1 IMAD R119, R160, 0x2000, R119 ;  /* 0x00002000a0771824 */ /* 0x000fe800078e0277 */
[--C-:B------:R-:W-:Y:S01]  /*70b0*/  @P1 IMAD.IADD R124, R124, 0x1, R119.reuse ;  /* 0x000000017c7c1824 */ /* 0x100fe200078e0277 */
[----:B------:R-:W-:Y:S01]  /*70c0*/  @P1 IADD3 R3, PT, PT, R165, R119, RZ ;  /* 0x00000077a5031210 */ /* 0x000fe20007ffe0ff */
[----:B------:R-:W-:Y:S01]  /*70d0*/  @P1 IMAD.IADD R2, R164, 0x1, R119 ;  /* 0x00000001a4021824 */ /* 0x000fe200078e0277 */
[----:B------:R-:W-:Y:S06]  /*70e0*/  @P0 BRA `(.L_x_108) ;  /* 0x00000000000c0947 */ /* 0x000fec0003800000 */
[----:B------:R-:W-:Y:S04]  /*70f0*/  SHF.L.U32 R0, R159, 0x1f, RZ ;  /* 0x0000001f9f007819 */ /* 0x000fe800000006ff */
[----:B------:R-:W2:Y:S02]  /*7100*/  SYNCS.PHASECHK.TRANS64.TRYWAIT P0, [R125+URZ+0xc0], R0 ;  /* 0x0000c0007d0075a7 */ /* 0x000ea400080011ff */
[----:B--2---:R-:W-:Y:S05]  /*7110*/  @!P0 BRA `(.L_x_109) ;  /* 0x0000002000b48947 */ /* 0x004fea0003800000 */
.L_x_108:
[----:B------:R-:W-:Y:S05]  /*7120*/  BSYNC B0 ;  /* 0x0000000000007941 */ /* 0x000fea0003800000 */
.L_x_107:
[----:B------:R-:W-:Y:S01]  /*7130*/  ISETP.NE.AND P0, PT, R118, RZ, PT ;  /* 0x000000ff7600720c */ /* 0x000fe20003f05270 */
[----:B--2---:R-:W-:Y:S02]  /*7140*/  VIADD R125, R125, 0xd0 ;  /* 0x000000d07d7d7836 */ /* 0x004fe40000000000 */
[----:B------:R-:W-:Y:S02]  /*7150*/  IMAD.U32 R0, RZ, RZ, UR37 ;  /* 0x00000025ff007e24 */ /* 0x000fe4000f8e00ff */
[----:B------:R-:W-:Y:S03]  /*7160*/  VIADD R160, R160, 0x1 ;  /* 0x00000001a0a07836 */ /* 0x000fe60000000000 */
[----:B------:R-:W-:Y:S05]  /*7170*/  PRMT R0, R0, 0x654, R125 ;  /* 0x0000065400007816 */ /* 0x000fea000000007d */
[----:B------:R2:W3:Y:S04]  /*7180*/  @P0 LDS.128 R100, [R119+0x200] ;  /* 0x0002000077640984 */ /* 0x0004e80000000c00 */
[----:B------:R2:W4:Y:S04]  /*7190*/  @P0 LDS.128 R88, [R3+0x200] ;  /* 0x0002000003580984 */ /* 0x0005280000000c00 */
        /* <DEDUP_REMOVED lines=12> */
[----:B--234-:R-:W-:Y:S02]  /*7260*/  LOP3.LUT R159, R159, R0, RZ, 0x3c, !PT ;  /* 0x000000009f9f7212 */ /* 0x01cfe400078e3cff */
.L_x_106:
[----:B------:R-:W-:Y:S05]  /*7270*/  BSYNC B1 ;  /* 0x0000000000017941 */ /* 0x000fea0003800000 */
.L_x_105:
[----:B------:R-:W-:Y:S05]  /*7280*/  VIADD R3, R80, 0x40 ;  /* 0x0000004050037836 */ /* 0x000fea0000000000 */
[----:B------:R-:W-:Y:S04]  /*7290*/  SHF.R.U32.HI R3, RZ, 0x15, R3 ;  /* 0x00000015ff037819 */ /* 0x000fe80000011603 */
[----:B------:R-:W-:Y:S11]  /*72a0*/  LOP3.LUT P0, RZ, R3, 0x3, R154, 0x48, !PT ;  /* 0x0000000303ff7812 */ /* 0x000ff6000780489a */
[----:B------:R-:W-:Y:S02]  /*72b0*/  @!UPT UIADD3 URZ, UPT, UPT, URZ, URZ, URZ ;  /* 0x000000fffffff290 */ /* 0x000fe4000fffe0ff */
[----:B------:R-:W-:Y:S05]  /*72c0*/  @!P0 BRA `(.L_x_110) ;  /* 0x0000000000408947 */ /* 0x000fea0003800000 */
[----:B------:R-:W2:Y:S01]  /*72d0*/  LDCU.64 UR8, c[0x4][0x70] ;  /* 0x01000e00ff0877ac */ /* 0x000ea20008000a00 */
[----:B------:R-:W-:Y:S01]  /*72e0*/  MOV R3, 0x0 ;  /* 0x0000000000037802 */ /* 0x000fe20000000f00 */
[----:B------:R-:W-:Y:S02]  /*72f0*/  HFMA2 R12, -RZ, RZ, 0, 5.9604644775390625e-08 ;  /* 0x00000001ff0c7431 */ /* 0x000fe400000001ff */
[----:B------:R-:W-:Y:S02]  /*7300*/  IMAD.MOV.U32 R8, RZ, RZ, 0x192 ;  /* 0x00000192ff087424 */ /* 0x000fe400078e00ff */
[----:B------:R-:W-:Y:S01]  /*7310*/  IMAD.MOV.U32 R13, RZ, RZ, RZ ;  /* 0x000000ffff0d7224 */ /* 0x000fe200078e00ff */
[----:B------:R-:W3:Y:S01]  /*7320*/  LDCU.64 UR6, c[0x4][0x78] ;  /* 0x01000f00ff0677ac */ /* 0x000ee20008000a00 */
[----:B------:R-:W4:Y:S01]  /*7330*/  LDC.64 R2, c[0x4][R3] ;  /* 0x0100000003027b82 */ /* 0x000f220000000a00 */
[----:B------:R-:W5:Y:S01]  /*7340*/  LDCU.64 UR4, c[0x4][0x10] ;  /* 0x01000200ff0477ac */ /* 0x000f620008000a00 */
[----:B--2---:R-:W-:Y:S01]  /*7350*/  MOV R5, UR9 ;  /* 0x0000000900057c02 */ /* 0x004fe20008000f00 */
[----:B------:R-:W-:Y:S01]  /*7360*/  IMAD.U32 R4, RZ, RZ, UR8 ;  /* 0x00000008ff047e24 */ /* 0x000fe2000f8e00ff */
[----:B---3--:R-:W-:Y:S01]  /*7370*/  MOV R7, UR7 ;  /* 0x0000000700077c02 */ /* 0x008fe20008000f00 */
[----:B------:R-:W-:Y:S01]  /*7380*/  IMAD.U32 R6, RZ, RZ, UR6 ;  /* 0x00000006ff067e24 */ /* 0x000fe2000f8e00ff */
[----:B-----5:R-:W-:Y:S01]  /*7390*/  MOV R11, UR5 ;  /* 0x00000005000b7c02 */ /* 0x020fe20008000f00 */
[----:B------:R-:W-:Y:S02]  /*73a0*/  IMAD.U32 R10, RZ, RZ, UR4 ;  /* 0x00000004ff0a7e24 */ /* 0x000fe4000f8e00ff */
[----:B------:R-:W-:Y:S07]  /*73b0*/  LEPC R20, `(.L_x_110) ;  /* 0x000000001014794e */ /* 0x000fee0000000000 */
[----:B-1--4-:R-:W-:Y:S05]  /*73c0*/  CALL.ABS.NOINC R2 ;  /* 0x0000000002007343 */ /* 0x012fea0003c00000 */
.L_x_110:
[----:B------:R-:W-:Y:S01]  /*73d0*/  ISETP.NE.AND P0, PT, R167, RZ, PT ;  /* 0x000000ffa700720c */ /* 0x000fe20003f05270 */
[----:B------:R-:W-:Y:S05]  /*73e0*/  WARPSYNC.ALL ;  /* 0x0000000000007948 */ /* 0x000fea0003800000 */
[----:B------:R-:W-:Y:S01]  /*73f0*/  IMAD.U32 R140, R102, 0x10000, RZ ;  /* 0x00010000668c7824 */ /* 0x000fe200078e00ff */
[----:B------:R-:W-:Y:S01]  /*7400*/  R2UR UR4, R80 ;  /* 0x00000000500472ca */ /* 0x000fe200000e0000 */
[----:B------:R-:W-:Y:S01]  /*7410*/  IMAD.U32 R134, R88, 0x10000, RZ ;  /* 0x0001000058867824 */ /* 0x000fe200078e00ff */
[C---:B------:R-:W-:Y:S01]  /*7420*/  SHF.L.U32 R0, R100.reuse, 0x10, RZ ;  /* 0x0000001064007819 */ /* 0x040fe200000006ff */
[----:B-1----:R-:W-:Y:S01]  /*7430*/  IMAD.U32 R119, R93, 0x10000, RZ ;  /* 0x000100005d777824 */ /* 0x002fe200078e00ff */
[----:B------:R-:W-:Y:S01]  /*7440*/  PRMT R3, R100, 0x8880, RZ ;  /* 0x0000888064037816 */ /* 0x000fe200000000ff */
[----:B------:R-:W-:Y:S01]  /*7450*/  IMAD.U32 R104, R98, 0x10000, RZ ;  /* 0x0001000062687824 */ /* 0x000fe200078e00ff */
[----:B------:R-:W-:Y:S01]  /*7460*/  SHF.L.U32 R81, R100, 0x8, RZ ;  /* 0x0000000864517819 */ /* 0x000fe200000006ff */
[----:B------:R-:W-:Y:S01]  /*7470*/  IMAD.SHL.U32 R127, R90, 0x100, RZ ;  /* 0x000001005a7f7824 */ /* 0x000fe200078e00ff */
[----:B------:R-:W-:Y:S01]  /*7480*/  SHF.R.S32.HI R0, RZ, 0x18, R0 ;  /* 0x00000018ff007819 */ /* 0x000fe20000011400 */
[----:B------:R-:W-:Y:S01]  /*7490*/  IMAD.SHL.U32 R112, R95, 0x100, RZ ;  /* 0x000001005f707824 */ /* 0x000fe200078e00ff */
[----:B------:R-:W-:Y:S01]  /*74a0*/  SHF.R.S32.HI R81, RZ, 0x18, R81 ;  /* 0x00000018ff517819 */ /* 0x000fe20000011451 */
[----:B------:R-:W-:Y:S01]  /*74b0*/  BSSY.RECONVERGENT B0, `(.L_x_111) ;  /* 0x0000121000007945 */ /* 0x000fe20003800200 */
[----:B------:R-:W-:Y:S01]  /*74c0*/  SHF.R.S32.HI R2, RZ, 0x18, R100 ;  /* 0x00000018ff027819 */ /* 0x000fe20000011464 */
[----:B------:R-:W1:Y:S01]  /*74d0*/  LDTM.x64 R4, tmem[UR4+0x40] ;  /* 0x00004004000479ee */ /* 0x000e620008340000 */
[----:B------:R-:W-:Y:S01]  /*74e0*/  NOP ;  /* 0x0000000000007918 */ /* 0x000fe20000000000 */
[----:B------:R-:W-:Y:S02]  /*74f0*/  SHF.R.S32.HI R84, RZ, 0x18, R101 ;  /* 0x00000018ff547819 */ /* 0x000fe40000011465 */
[----:B------:R-:W-:Y:S02]  /*7500*/  SHF.R.S32.HI R85, RZ, 0x18, R102 ;  /* 0x00000018ff557819 */ /* 0x000fe40000011466 */
[----:B------:R-:W-:Y:S02]  /*7510*/  SHF.R.S32.HI R86, RZ, 0x18, R103 ;  /* 0x00000018ff567819 */ /* 0x000fe40000011467 */
[----:B------:R-:W-:Y:S02]  /*7520*/  SHF.R.S32.HI R87, RZ, 0x18, R88 ;  /* 0x00000018ff577819 */ /* 0x000fe40000011458 */
[----:B------:R-:W-:Y:S02]  /*7530*/  R2UR UR5, R116 ;  /* 0x00000000740572ca */ /* 0x000fe400000e0000 */
[C---:B------:R-:W-:Y:S02]  /*7540*/  PRMT R143, R101.reuse, 0x8880, RZ ;  /* 0x00008880658f7816 */ /* 0x040fe400000000ff */
[----:B------:R-:W-:Y:S02]  /*7550*/  SHF.L.U32 R83, R101, 0x10, RZ ;  /* 0x0000001065537819 */ /* 0x000fe400000006ff */
[----:B------:R-:W-:Y:S02]  /*7560*/  PRMT R141, R102, 0x8880, RZ ;  /* 0x00008880668d7816 */ /* 0x000fe400000000ff */
[----:B------:R-:W-:Y:S02]  /*7570*/  SHF.R.S32.HI R83, RZ, 0x18, R83 ;  /* 0x00000018ff537819 */ /* 0x000fe40000011453 */
[C---:B------:R-:W-:Y:S02]  /*7580*/  PRMT R138, R103.reuse, 0x8880, RZ ;  /* 0x00008880678a7816 */ /* 0x040fe400000000ff */
[----:B------:R-:W-:Y:S01]  /*7590*/  SHF.L.U32 R137, R103, 0x10, RZ ;  /* 0x0000001067897819 */ /* 0x000fe200000006ff */
[----:B------:R-:W-:Y:S01]  /*75a0*/  UIADD3 UR5, UPT, UPT, UR5, 0x130, URZ ;  /* 0x0000013005057890 */ /* 0x000fe2000fffe0ff */
[----:B-1----:R-:W-:Y:S01]  /*75b0*/  IMAD R4, R78, R4, RZ ;  /* 0x000000044e047224 */ /* 0x002fe200078e02ff */
[----:B------:R-:W-:Y:S01]  /*75c0*/  PRMT R135, R88, 0x8880, RZ ;  /* 0x0000888058877816 */ /* 0x000fe200000000ff */
[C---:B------:R-:W-:Y:S01]  /*75d0*/  IMAD R5, R78.reuse, R5, RZ ;  /* 0x000000054e057224 */ /* 0x040fe200078e02ff */
[----:B------:R-:W-:Y:S01]  /*75e0*/  UPRMT UR5, UR37, 0x654, UR5 ;  /* 0x0000065425057896 */ /* 0x000fe20008000005 */
[----:B------:R-:W-:Y:S01]  /*75f0*/  IMAD R4, R3, R82, R4 ;  /* 0x0000005203047224 */ /* 0x000fe200078e0204 */
[C---:B------:R-:W-:Y:S01]  /*7600*/  PRMT R132, R89.reuse, 0x8880, RZ ;  /* 0x0000888059847816 */ /* 0x040fe200000000ff */
[----:B------:R-:W-:Y:S01]  /*7610*/  IMAD R6, R78, R6, RZ ;  /* 0x000000064e067224 */ /* 0x000fe200078e02ff */
[----:B------:R-:W-:Y:S01]  /*7620*/  SHF.L.U32 R131, R89, 0x10, RZ ;  /* 0x0000001059837819 */ /* 0x000fe200000006ff */
[----:B------:R-:W-:Y:S01]  /*7630*/  IMAD R5, R0, R82, R5 ;  /* 0x0000005200057224 */ /* 0x000fe200078e0205 */
[----:B------:R-:W-:Y:S01]  /*7640*/  PRMT R129, R90, 0x8880, RZ ;  /* 0x000088805a817816 */ /* 0x000fe200000000ff */
[----:B------:R-:W-:Y:S01]  /*7650*/  IMAD R0, R78, R16, RZ ;  /* 0x000000104e007224 */ /* 0x000fe200078e02ff */
[----:B------:R-:W-:Y:S01]  /*7660*/  SHF.L.U32 R128, R90, 0x10, RZ ;  /* 0x000000105a807819 */ /* 0x000fe200000006ff */
[C---:B------:R-:W-:Y:S01]  /*7670*/  IMAD R7, R78.reuse, R7, RZ ;  /* 0x000000074e077224 */ /* 0x040fe200078e02ff */
[----:B------:R-:W-:Y:S01]  /*7680*/  SYNCS.ARRIVE.TRANS64.RED.A1T0 RZ, [UR5], RZ ;  /* 0x000000ffffff79a7 */ /* 0x000fe20008100405 */
[C---:B------:R-:W-:Y:S01]  /*7690*/  IMAD R16, R78.reuse, R20, RZ ;  /* 0x000000144e107224 */ /* 0x040fe200078e02ff */
[C---:B------:R-:W-:Y:S01]  /*76a0*/  PRMT R126, R91.reuse, 0x8880, RZ ;  /* 0x000088805b7e7816 */ /* 0x040fe200000000ff */
[C---:B------:R-:W-:Y:S01]  /*76b0*/  IMAD R20, R78.reuse, R24, RZ ;  /* 0x000000184e147224 */ /* 0x040fe200078e02ff */
[----:B------:R-:W-:Y:S01]  /*76c0*/  SHF.L.U32 R125, R91, 0x10, RZ ;  /* 0x000000105b7d7819 */ /* 0x000fe200000006ff */
[----:B------:R-:W-:Y:S01]  /*76d0*/  IMAD R6, R81, R82, R6 ;  /* 0x0000005251067224 */ /* 0x000fe200078e0206 */
[----:B------:R-:W-:Y:S01]  /*76e0*/  MOV R81, R143 ;  /* 0x0000008f00517202 */ /* 0x000fe20000000f00 */
[----:B------:R-:W-:Y:S01]  /*76f0*/  IMAD R24, R78, R28, RZ ;  /* 0x0000001c4e187224 */ /* 0x000fe200078e02ff */
[----:B------:R-:W-:Y:S01]  /*7700*/  PRMT R123, R92, 0x8880, RZ ;  /* 0x000088805c7b7816 */ /* 0x000fe200000000ff */
[----:B------:R-:W-:Y:S01]  /*7710*/  IMAD R28, R78, R32, RZ ;  /* 0x000000204e1c7224 */ /* 0x000fe200078e02ff */
[----:B------:R-:W-:Y:S01]  /*7720*/  SHF.L.U32 R122, R92, 0x10, RZ ;  /* 0x000000105c7a7819 */ /* 0x000fe200000006ff */
[----:B------:R-:W-:Y:S01]  /*7730*/  IMAD R7, R2, R82, R7 ;  /* 0x0000005202077224 */ /* 0x000fe200078e0207 */
[----:B------:R-:W-:Y:S01]  /*7740*/  PRMT R120, R93, 0x8880, RZ ;  /* 0x000088805d787816 */ /* 0x000fe200000000ff */
[----:B------:R-:W-:Y:S01]  /*7750*/  IMAD R32, R78, R36, RZ ;  /* 0x000000244e207224 */ /* 0x000fe200078e02ff */
[----:B------:R-:W-:Y:S01]  /*7760*/  PRMT R117, R94, 0x8880, RZ ;  /* 0x000088805e757816 */ /* 0x000fe200000000ff */
[----:B------:R-:W-:Y:S01]  /*7770*/  IMAD R2, R78, R17, RZ ;  /* 0x000000114e027224 */ /* 0x000fe200078e02ff */
[----:B------:R-:W-:Y:S01]  /*7780*/  SHF.L.U32 R116, R94, 0x10, RZ ;  /* 0x000000105e747819 */ /* 0x000fe200000006ff */
[----:B------:R-:W-:Y:S01]  /*7790*/  IMAD R36, R78, R40, RZ ;  /* 0x000000284e247224 */ /* 0x000fe200078e02ff */
[----:B------:R-:W-:Y:S01]  /*77a0*/  SHF.L.U32 R115, R94, 0x8, RZ ;  /* 0x000000085e737819 */ /* 0x000fe200000006ff */
[C---:B------:R-:W-:Y:S01]  /*77b0*/  IMAD R17, R78.reuse, R21, RZ ;  /* 0x000000154e117224 */ /* 0x040fe200078e02ff */
[C---:B------:R-:W-:Y:S01]  /*77c0*/  PRMT R114, R95.reuse, 0x8880, RZ ;  /* 0x000088805f727816 */ /* 0x040fe200000000ff */
[C---:B------:R-:W-:Y:S01]  /*77d0*/  IMAD R40, R78.reuse, R44, RZ ;  /* 0x0000002c4e287224 */ /* 0x040fe200078e02ff */
[----:B------:R-:W-:Y:S01]  /*77e0*/  SHF.L.U32 R113, R95, 0x10, RZ ;  /* 0x000000105f717819 */ /* 0x000fe200000006ff */
[----:B------:R-:W-:Y:S01]  /*77f0*/  IMAD R21, R78, R25, RZ ;  /* 0x000000194e157224 */ /* 0x000fe200078e02ff */
[----:B------:R-:W-:Y:S01]  /*7800*/  PRMT R111, R96, 0x8880, RZ ;  /* 0x00008880606f7816 */ /* 0x000fe200000000ff */
        /* <DEDUP_REMOVED lines=8> */
[C---:B------:R-:W-:Y:S01]  /*7890*/  IMAD R52, R78.reuse, R56, RZ ;  /* 0x000000384e347224 */ /* 0x040fe200078e02ff */
[----:B------:R-:W-:Y:S01]  /*78a0*/  SHF.L.U32 R142, R101, 0x8, RZ ;  /* 0x00000008658e7819 */ /* 0x000fe200000006ff */
[C---:B------:R-:W-:Y:S01]  /*78b0*/  IMAD R8, R78.reuse, R8, RZ ;  /* 0x000000084e087224 */ /* 0x040fe200078e02ff */
[C---:B------:R-:W-:Y:S01]  /*78c0*/  SHF.L.U32 R101, R99.reuse, 0x10, RZ ;  /* 0x0000001063657819 */ /* 0x040fe200000006ff */
[----:B------:R-:W-:Y:S01]  /*78d0*/  IMAD R33, R78, R37, RZ ;  /* 0x000000254e217224 */ /* 0x000fe200078e02ff */
[----:B------:R-:W-:Y:S01]  /*78e0*/  SHF.L.U32 R139, R102, 0x8, RZ ;  /* 0x00000008668b7819 */ /* 0x000fe200000006ff */
[C---:B------:R-:W-:Y:S01]  /*78f0*/  IMAD R56, R78.reuse, R60, RZ ;  /* 0x0000003c4e387224 */ /* 0x040fe200078e02ff */
[----:B------:R-:W-:Y:S01]  /*7900*/  PRMT R102, R99, 0x8880, RZ ;  /* 0x0000888063667816 */ /* 0x000fe200000000ff */
[C---:B------:R-:W-:Y:S01]  /*7910*/  IMAD R37, R78.reuse, R41, RZ ;  /* 0x000000294e257224 */ /* 0x040fe200078e02ff */
[----:B------:R-:W-:Y:S01]  /*7920*/  SHF.L.U32 R136, R103, 0x8, RZ ;  /* 0x0000000867887819 */ /* 0x000fe200000006ff */
[C---:B------:R-:W-:Y:S01]  /*7930*/  IMAD R60, R78.reuse, R64, RZ ;  /* 0x000000404e3c7224 */ /* 0x040fe200078e02ff */
[----:B------:R-:W-:Y:S01]  /*7940*/  I2IP.S8.S32.SAT R64, R7, R6, RZ ;  /* 0x0000000607407239 */ /* 0x000fe200000014ff */
[C---:B------:R-:W-:Y:S01]  /*7950*/  IMAD R9, R78.reuse, R9, RZ ;  /* 0x000000094e097224 */ /* 0x040fe200078e02ff */
[----:B------:R-:W-:Y:S01]  /*7960*/  SHF.R.S32.HI R6, RZ, 0x18, R140 ;  /* 0x00000018ff067819 */ /* 0x000fe2000001148c */
[C---:B------:R-:W-:Y:S01]  /*7970*/  IMAD R41, R78.reuse, R45, RZ ;  /* 0x0000002d4e297224 */ /* 0x040fe200078e02ff */
[----:B------:R-:W-:Y:S01]  /*7980*/  SHF.R.S32.HI R7, RZ, 0x18, R142 ;  /* 0x00000018ff077819 */ /* 0x000fe2000001148e */
[----:B------:R-:W-:Y:S01]  /*7990*/  IMAD R45, R78, R49, RZ ;  /* 0x000000314e2d7224 */ /* 0x000fe200078e02ff */
[----:B------:R-:W-:Y:S01]  /*79a0*/  SHF.L.U32 R133, R88, 0x8, RZ ;  /* 0x0000000858857819 */ /* 0x000fe200000006ff */
[C---:B------:R-:W-:Y:S01]  /*79b0*/  IMAD R10, R78.reuse, R10, RZ ;  /* 0x0000000a4e0a7224 */ /* 0x040fe200078e02ff */
[----:B------:R-:W-:Y:S01]  /*79c0*/  SHF.R.S32.HI R88, RZ, 0x18, R89 ;  /* 0x00000018ff587819 */ /* 0x000fe20000011459 */
[C---:B------:R-:W-:Y:S01]  /*79d0*/  IMAD R49, R78.reuse, R53, RZ ;  /* 0x000000354e317224 */ /* 0x040fe200078e02ff */
[----:B------:R-:W-:Y:S01]  /*79e0*/  SHF.L.U32 R130, R89, 0x8, RZ ;  /* 0x0000000859827819 */ /* 0x000fe200000006ff */
[-C--:B------:R-:W-:Y:S01]  /*79f0*/  IMAD R8, R81, R82.reuse, R8 ;  /* 0x0000005251087224 */ /* 0x080fe200078e0208 */
[----:B------:R-:W-:Y:S01]  /*7a00*/  SHF.R.S32.HI R81, RZ, 0x18, R139 ;  /* 0x00000018ff517819 */ /* 0x000fe2000001148b */
[C---:B------:R-:W-:Y:S01]  /*7a10*/  IMAD R53, R78.reuse, R57, RZ ;  /* 0x000000394e357224 */ /* 0x040fe200078e02ff */
[----:B------:R-:W-:Y:S01]  /*7a20*/  SHF.R.S32.HI R89, RZ, 0x18, R90 ;  /* 0x00000018ff597819 */ /* 0x000fe2000001145a */
[C---:B------:R-:W-:Y:S01]  /*7a30*/  IMAD R11, R78.reuse, R11, RZ ;  /* 0x0000000b4e0b7224 */ /* 0x040fe200078e02ff */
[----:B------:R-:W-:Y:S01]  /*7a40*/  SHF.R.S32.HI R90, RZ, 0x18, R91 ;  /* 0x00000018ff5a7819 */ /* 0x000fe2000001145b */
[C---:B------:R-:W-:Y:S01]  /*7a50*/  IMAD R57, R78.reuse, R61, RZ ;  /* 0x0000003d4e397224 */ /* 0x040fe200078e02ff */
[----:B------:R-:W-:Y:S01]  /*7a60*/  SHF.L.U32 R124, R91, 0x8, RZ ;  /* 0x000000085b7c7819 */ /* 0x000fe200000006ff */
[----:B------:R-:W-:Y:S01]  /*7a70*/  IMAD R9, R83, R82, R9 ;  /* 0x0000005253097224 */ /* 0x000fe200078e0209 */
[----:B------:R-:W-:Y:S01]  /*7a80*/  SHF.R.S32.HI R91, RZ, 0x18, R92 ;  /* 0x00000018ff5b7819 */ /* 0x000fe2000001145c */
[----:B------:R-:W-:Y:S01]  /*7a90*/  IMAD R61, R78, R65, RZ ;  /* 0x000000414e3d7224 */ /* 0x000fe200078e02ff */
[----:B------:R-:W-:Y:S01]  /*7aa0*/  SHF.L.U32 R121, R92, 0x8, RZ ;  /* 0x000000085c797819 */ /* 0x000fe200000006ff */
[C---:B------:R-:W-:Y:S01]  /*7ab0*/  IMAD R12, R78.reuse, R12, RZ ;  /* 0x0000000c4e0c7224 */ /* 0x040fe200078e02ff */
[----:B------:R-:W-:Y:S01]  /*7ac0*/  SHF.R.S32.HI R92, RZ, 0x18, R93 ;  /* 0x00000018ff5c7819 */ /* 0x000fe2000001145d */
[----:B------:R-:W-:Y:S01]  /*7ad0*/  IMAD.MOV.U32 R65, RZ, RZ, R141 ;  /* 0x000000ffff417224 */ /* 0x000fe200078e008d */
[----:B------:R-:W-:Y:S01]  /*7ae0*/  SHF.L.U32 R118, R93, 0x8, RZ ;  /* 0x000000085d767819 */ /* 0x000fe200000006ff */
[----:B------:R-:W-:Y:S01]  /*7af0*/  IMAD R10, R7, R82, R10 ;  /* 0x00000052070a7224 */ /* 0x000fe200078e020a */
[----:B------:R-:W-:Y:S01]  /*7b00*/  MOV R7, R138 ;  /* 0x0000008a00077202 */ /* 0x000fe20000000f00 */
[----:B------:R-:W-:Y:S01]  /*7b10*/  IMAD R13, R78, R13, RZ ;  /* 0x0000000d4e0d7224 */ /* 0x000fe200078e02ff */
[----:B------:R-:W-:Y:S01]  /*7b20*/  SHF.R.S32.HI R93, RZ, 0x18, R94 ;  /* 0x00000018ff5d7819 */ /* 0x000fe2000001145e */
[----:B------:R-:W-:Y:S01]  /*7b30*/  IMAD R11, R84, R82, R11 ;  /* 0x00000052540b7224 */ /* 0x000fe200078e020b */
[----:B------:R-:W-:Y:S01]  /*7b40*/  I2IP.S8.S32.SAT R84, R5, R4, R64 ;  /* 0x0000000405547239 */ /* 0x000fe20000001440 */
[C---:B------:R-:W-:Y:S01]  /*7b50*/  IMAD R14, R78.reuse, R14, RZ ;  /* 0x0000000e4e0e7224 */ /* 0x040fe200078e02ff */
[----:B------:R-:W-:Y:S01]  /*7b60*/  SHF.R.S32.HI R5, RZ, 0x18, R137 ;  /* 0x00000018ff057819 */ /* 0x000fe20000011489 */
[----:B------:R-:W-:Y:S01]  /*7b70*/  IMAD R12, R65, R82, R12 ;  /* 0x00000052410c7224 */ /* 0x000fe200078e020c */
[----:B------:R-:W-:Y:S01]  /*7b80*/  I2IP.S8.S32.SAT R10, R11, R10, RZ ;  /* 0x0000000a0b0a7239 */ /* 0x000fe200000014ff */
[----:B------:R-:W-:Y:S01]  /*7b90*/  IMAD R15, R78, R15, RZ ;  /* 0x0000000f4e0f7224 */ /* 0x000fe200078e02ff */
[----:B------:R-:W-:Y:S01]  /*7ba0*/  SHF.R.S32.HI R94, RZ, 0x18, R95 ;  /* 0x00000018ff5e7819 */ /* 0x000fe2000001145f */
[-C--:B------:R-:W-:Y:S01]  /*7bb0*/  IMAD R13, R6, R82.reuse, R13 ;  /* 0x00000052060d7224 */ /* 0x080fe200078e020d */
[----:B------:R-:W-:Y:S01]  /*7bc0*/  SHF.R.S32.HI R6, RZ, 0x18, R134 ;  /* 0x00000018ff067819 */ /* 0x000fe20000011486 */
[-C--:B------:R-:W-:Y:S01]  /*7bd0*/  IMAD R14, R81, R82.reuse, R14 ;  /* 0x00000052510e7224 */ /* 0x080fe200078e020e */
        /* <DEDUP_REMOVED lines=10> */
[----:B------:R-:W-:Y:S01]  /*7c80*/  MOV R5, R135 ;  /* 0x0000008700057202 */ /* 0x000fe20000000f00 */
[-C--:B------:R-:W-:Y:S01]  /*7c90*/  IMAD R3, R4, R82.reuse, R3 ;  /* 0x0000005204037224 */ /* 0x080fe200078e0203 */
[----:B------:R-:W-:Y:S01]  /*7ca0*/  SHF.R.S32.HI R4, RZ, 0x18, R131 ;  /* 0x00000018ff047819 */ /* 0x000fe20000011483 */
[----:B------:R-:W-:Y:S01]  /*7cb0*/  IMAD R19, R86, R82, R19 ;  /* 0x0000005256137224 */ /* 0x000fe200078e0213 */
[----:B------:R-:W-:Y:S01]  /*7cc0*/  I2IP.S8.S32.SAT R86, R13, R12, R14 ;  /* 0x0000000c0d567239 */ /* 0x000fe2000000140e */
[----:B------:R-:W-:Y:S01]  /*7cd0*/  IMAD R18, R78, R22, RZ ;  /* 0x000000164e127224 */ /* 0x000fe200078e02ff */
[----:B------:R-:W-:Y:S01]  /*7ce0*/  SHF.L.U32 R109, R96, 0x8, RZ ;  /* 0x00000008606d7819 */ /* 0x000fe200000006ff */
[----:B------:R-:W-:Y:S01]  /*7cf0*/  IMAD R16, R5, R82, R16 ;  /* 0x0000005205107224 */ /* 0x000fe200078e0210 */
[----:B------:R-:W-:Y:S01]  /*7d00*/  I2IP.S8.S32.SAT R19, R19, R3, RZ ;  /* 0x0000000313137239 */ /* 0x000fe200000014ff */
[----:B------:R-:W-:Y:S01]  /*7d10*/  IMAD R23, R78, R23, RZ ;  /* 0x000000174e177224 */ /* 0x000fe200078e02ff */
[----:B------:R-:W-:Y:S01]  /*7d20*/  MOV R3, R132 ;  /* 0x0000008400037202 */ /* 0x000fe20000000f00 */
[-C--:B------:R-:W-:Y:S01]  /*7d30*/  IMAD R17, R6, R82.reuse, R17 ;  /* 0x0000005206117224 */ /* 0x080fe200078e0211 */
[----:B------:R-:W-:Y:S01]  /*7d40*/  MOV R5, R129 ;  /* 0x0000008100057202 */ /* 0x000fe20000000f00 */
[-C--:B------:R-:W-:Y:S01]  /*7d50*/  IMAD R18, R7, R82.reuse, R18 ;  /* 0x0000005207127224 */ /* 0x080fe200078e0212 */
[----:B------:R-:W-:Y:S01]  /*7d60*/  SHF.R.S32.HI R7, RZ, 0x18, R127 ;  /* 0x00000018ff077819 */ /* 0x000fe2000001147f */
[----:B------:R-:W-:Y:S01]  /*7d70*/  IMAD R23, R87, R82, R23 ;  /* 0x0000005257177224 */ /* 0x000fe200078e0217 */
[----:B------:R-:W-:Y:S01]  /*7d80*/  I2IP.S8.S32.SAT R87, R2, R0, R19 ;  /* 0x0000000002577239 */ /* 0x000fe20000001413 */
[----:B------:R-:W-:Y:S01]  /*7d90*/  IMAD R20, R3, R82, R20 ;  /* 0x0000005203147224 */ /* 0x000fe200078e0214 */
[----:B------:R-:W-:Y:S01]  /*7da0*/  SHF.R.S32.HI R3, RZ, 0x18, R130 ;  /* 0x00000018ff037819 */ /* 0x000fe20000011482 */
[C---:B------:R-:W-:Y:S01]  /*7db0*/  IMAD R22, R78.reuse, R26, RZ ;  /* 0x0000001a4e167224 */ /* 0x040fe200078e02ff */
[----:B------:R-:W-:Y:S01]  /*7dc0*/  I2IP.S8.S32.SAT R18, R23, R18, RZ ;  /* 0x0000001217127239 */ /* 0x000fe200000014ff */
[----:B------:R-:W-:Y:S01]  /*7dd0*/  IMAD R27, R78, R27, RZ ;  /* 0x0000001b4e1b7224 */ /* 0x000fe200078e02ff */
[----:B------:R1:W-:Y:S01]  /*7de0*/  STS.128 [R153+UR49+0x6200], R84 ;  /* 0x0062005499007988 */ /* 0x0003e20008000c31 */
[----:B------:R-:W-:Y:S01]  /*7df0*/  IMAD R21, R4, R82, R21 ;  /* 0x0000005204157224 */ /* 0x000fe200078e0215 */
[----:B------:R-:W-:Y:S01]  /*7e00*/  I2IP.S8.S32.SAT R16, R17, R16, R18 ;  /* 0x0000001011107239 */ /* 0x000fe20000001412 */
[-C--:B------:R-:W-:Y:S01]  /*7e10*/  IMAD R22, R3, R82.reuse, R22 ;  /* 0x0000005203167224 */ /* 0x080fe200078e0216 */
[----:B------:R-:W-:Y:S01]  /*7e20*/  SHF.R.S32.HI R0, RZ, 0x18, R128 ;  /* 0x00000018ff007819 */ /* 0x000fe20000011480 */
[----:B------:R-:W-:Y:S01]  /*7e30*/  IMAD R27, R88, R82, R27 ;  /* 0x00000052581b7224 */ /* 0x000fe200078e021b */
[----:B------:R-:W-:Y:S01]  /*7e40*/  SHF.R.S32.HI R96, RZ, 0x18, R97 ;  /* 0x00000018ff607819 */ /* 0x000fe20000011461 */
[C---:B------:R-:W-:Y:S01]  /*7e50*/  IMAD R26, R78.reuse, R30, RZ ;  /* 0x0000001e4e1a7224 */ /* 0x040fe200078e02ff */
[----:B------:R-:W-:Y:S01]  /*7e60*/  SHF.L.U32 R106, R97, 0x8, RZ ;  /* 0x00000008616a7819 */ /* 0x000fe200000006ff */
[----:B------:R-:W-:Y:S01]  /*7e70*/  IMAD R24, R5, R82, R24 ;  /* 0x0000005205187224 */ /* 0x000fe200078e0218 */
[----:B------:R-:W-:Y:S01]  /*7e80*/  I2IP.S8.S32.SAT R17, R27, R22, RZ ;  /* 0x000000161b117239 */ /* 0x000fe200000014ff */
[----:B------:R-:W-:Y:S01]  /*7e90*/  IMAD R31, R78, R31, RZ ;  /* 0x0000001f4e1f7224 */ /* 0x000fe200078e02ff */
[----:B------:R-:W-:Y:S01]  /*7ea0*/  SHF.R.S32.HI R5, RZ, 0x18, R124 ;  /* 0x00000018ff057819 */ /* 0x000fe2000001147c */
[----:B------:R-:W-:Y:S01]  /*7eb0*/  IMAD R25, R0, R82, R25 ;  /* 0x0000005200197224 */ /* 0x000fe200078e0219 */
[----:B------:R-:W-:Y:S01]  /*7ec0*/  I2IP.S8.S32.SAT R17, R21, R20, R17 ;  /* 0x0000001415117239 */ /* 0x000fe20000001411 */
[-C--:B------:R-:W-:Y:S01]  /*7ed0*/  IMAD R26, R7, R82.reuse, R26 ;  /* 0x00000052071a7224 */ /* 0x080fe200078e021a */
[----:B------:R-:W-:Y:S01]  /*7ee0*/  SHF.R.S32.HI R0, RZ, 0x18, R125 ;  /* 0x00000018ff007819 */ /* 0x000fe2000001147d */
[----:B------:R-:W-:Y:S01]  /*7ef0*/  IMAD.MOV.U32 R3, RZ, RZ, R126 ;  /* 0x000000ffff037224 */ /* 0x000fe200078e007e */
[----:B------:R-:W-:Y:S01]  /*7f00*/  SHF.R.S32.HI R7, RZ, 0x18, R118 ;  /* 0x00000018ff077819 */ /* 0x000fe20000011476 */
[----:B------:R-:W-:Y:S01]  /*7f10*/  IMAD R31, R89, R82, R31 ;  /* 0x00000052591f7224 */ /* 0x000fe200078e021f */
[----:B------:R-:W-:Y:S01]  /*7f20*/  SHF.R.S32.HI R97, RZ, 0x18, R98 ;  /* 0x00000018ff617819 */ /* 0x000fe20000011462 */
[----:B------:R-:W-:Y:S01]  /*7f30*/  IMAD R30, R78, R34, RZ ;  /* 0x000000224e1e7224 */ /* 0x000fe200078e02ff */
[----:B------:R-:W-:Y:S01]  /*7f40*/  SHF.L.U32 R103, R98, 0x8, RZ ;  /* 0x0000000862677819 */ /* 0x000fe200000006ff */
[----:B------:R-:W-:Y:S01]  /*7f50*/  IMAD R28, R3, R82, R28 ;  /* 0x00000052031c7224 */ /* 0x000fe200078e021c */
[----:B------:R-:W-:Y:S01]  /*7f60*/  I2IP.S8.S32.SAT R18, R31, R26, RZ ;  /* 0x0000001a1f127239 */ /* 0x000fe200000014ff */
[----:B------:R-:W-:Y:S01]  /*7f70*/  IMAD R35, R78, R35, RZ ;  /* 0x000000234e237224 */ /* 0x000fe200078e02ff */
[----:B------:R-:W-:Y:S01]  /*7f80*/  MOV R3, R123 ;  /* 0x0000007b00037202 */ /* 0x000fe20000000f00 */
[----:B------:R-:W-:Y:S01]  /*7f90*/  IMAD R29, R0, R82, R29 ;  /* 0x00000052001d7224 */ /* 0x000fe200078e021d */
[----:B------:R-:W-:Y:S01]  /*7fa0*/  I2IP.S8.S32.SAT R18, R25, R24, R18 ;  /* 0x0000001819127239 */ /* 0x000fe20000001412 */
[-C--:B------:R-:W-:Y:S01]  /*7fb0*/  IMAD R30, R5, R82.reuse, R30 ;  /* 0x00000052051e7224 */ /* 0x080fe200078e021e */
[----:B------:R-:W-:Y:S01]  /*7fc0*/  SHF.R.S32.HI R0, RZ, 0x18, R122 ;  /* 0x00000018ff007819 */ /* 0x000fe2000001147a */
[----:B------:R-:W-:Y:S01]  /*7fd0*/  IMAD R35, R90, R82, R35 ;  /* 0x000000525a237224 */ /* 0x000fe200078e0223 */
[----:B------:R-:W-:Y:S01]  /*7fe0*/  MOV R5, R120 ;  /* 0x0000007800057202 */ /* 0x000fe20000000f00 */
[----:B------:R-:W-:Y:S01]  /*7ff0*/  IMAD R32, R3, R82, R32 ;  /* 0x0000005203207224 */ /* 0x000fe200078e0220 */
[----:B------:R-:W-:Y:S01]  /*8000*/  SHF.R.S32.HI R3, RZ, 0x18, R121 ;  /* 0x00000018ff037819 */ /* 0x000fe20000011479 */
[C---:B------:R-:W-:Y:S01]  /*8010*/  IMAD R34, R78.reuse, R38, RZ ;  /* 0x000000264e227224 */ /* 0x040fe200078e02ff */
[----:B------:R-:W-:Y:S01]  /*8020*/  I2IP.S8.S32.SAT R19, R35, R30, RZ ;  /* 0x0000001e23137239 */ /* 0x000fe200000014ff */
[----:B------:R-:W-:Y:S01]  /*8030*/  IMAD R39, R78, R39, RZ ;  /* 0x000000274e277224 */ /* 0x000fe200078e02ff */
[----:B------:R-:W-:Y:S01]  /*8040*/  SHF.R.S32.HI R98, RZ, 0x18, R99 ;  /* 0x00000018ff627819 */ /* 0x000fe20000011463 */
[----:B------:R-:W-:Y:S01]  /*8050*/  IMAD R33, R0, R82, R33 ;  /* 0x0000005200217224 */ /* 0x000fe200078e0221 */
[----:B------:R-:W-:Y:S01]  /*8060*/  I2IP.S8.S32.SAT R19, R29, R28, R19 ;  /* 0x0000001c1d137239 */ /* 0x000fe20000001413 */
[-C--:B------:R-:W-:Y:S01]  /*8070*/  IMAD R34, R3, R82.reuse, R34 ;  /* 0x0000005203227224 */ /* 0x080fe200078e0222 */
[----:B------:R-:W-:Y:S01]  /*8080*/  SHF.R.S32.HI R0, RZ, 0x18, R119 ;  /* 0x00000018ff007819 */ /* 0x000fe20000011477 */
[----:B------:R-:W-:Y:S01]  /*8090*/  IMAD R39, R91, R82, R39 ;  /* 0x000000525b277224 */ /* 0x000fe200078e0227 */
[----:B------:R-:W-:Y:S01]  /*80a0*/  MOV R3, R117 ;  /* 0x0000007500037202 */ /* 0x000fe20000000f00 */
[C---:B------:R-:W-:Y:S01]  /*80b0*/  IMAD R38, R78.reuse, R42, RZ ;  /* 0x0000002a4e267224 */ /* 0x040fe200078e02ff */
[----:B------:R1:W-:Y:S01]  /*80c0*/  STS.128 [R172+0x6200], R16 ;  /* 0x00620010ac007388 */ /* 0x0003e20000000c00 */
        /* <DEDUP_REMOVED lines=8> */
[-C--:B------:R-:W-:Y:S01]  /*8150*/  IMAD R43, R92, R82.reuse, R43 ;  /* 0x000000525c2b7224 */ /* 0x080fe200078e022b */
[----:B------:R-:W-:Y:S01]  /*8160*/  SHF.R.S32.HI R7, RZ, 0x18, R112 ;  /* 0x00000018ff077819 */ /* 0x000fe20000011470 */
[----:B------:R-:W-:Y:S01]  /*8170*/  IMAD R40, R3, R82, R40 ;  /* 0x0000005203287224 */ /* 0x000fe200078e0228 */
[----:B------:R-:W-:Y:S01]  /*8180*/  SHF.R.S32.HI R3, RZ, 0x18, R115 ;  /* 0x00000018ff037819 */ /* 0x000fe20000011473 */
[C---:B------:R-:W-:Y:S01]  /*8190*/  IMAD R42, R78.reuse, R46, RZ ;  /* 0x0000002e4e2a7224 */ /* 0x040fe200078e02ff */
[----:B------:R-:W-:Y:S01]  /*81a0*/  I2IP.S8.S32.SAT R38, R43, R38, RZ ;  /* 0x000000262b267239 */ /* 0x000fe200000014ff */
[----:B------:R-:W-:Y:S01]  /*81b0*/  IMAD R47, R78, R47, RZ ;  /* 0x0000002f4e2f7224 */ /* 0x000fe200078e02ff */
[----:B------:R-:W-:Y:S01]  /*81c0*/  SHF.L.U32 R100, R99, 0x8, RZ ;  /* 0x0000000863647819 */ /* 0x000fe200000006ff */
[----:B------:R-:W-:Y:S01]  /*81d0*/  IMAD R41, R0, R82, R41 ;  /* 0x0000005200297224 */ /* 0x000fe200078e0229 */
[----:B------:R-:W-:Y:S01]  /*81e0*/  I2IP.S8.S32.SAT R33, R37, R36, R38 ;  /* 0x0000002425217239 */ /* 0x000fe20000001426 */
[-C--:B------:R-:W-:Y:S01]  /*81f0*/  IMAD R42, R3, R82.reuse, R42 ;  /* 0x00000052032a7224 */ /* 0x080fe200078e022a */
[----:B------:R-:W-:Y:S01]  /*8200*/  SHF.R.S32.HI R0, RZ, 0x18, R113 ;  /* 0x00000018ff007819 */ /* 0x000fe20000011471 */
[----:B------:R-:W-:Y:S01]  /*8210*/  IMAD R47, R93, R82, R47 ;  /* 0x000000525d2f7224 */ /* 0x000fe200078e022f */
[----:B------:R-:W-:Y:S01]  /*8220*/  IADD3 R76, PT, PT, R76, 0x1, RZ ;  /* 0x000000014c4c7810 */ /* 0x000fe20007ffe0ff */
[C---:B------:R-:W-:Y:S02]  /*8230*/  IMAD R46, R78.reuse, R50, RZ ;  /* 0x000000324e2e7224 */ /* 0x040fe400078e02ff */
        /* <DEDUP_REMOVED lines=8> */
[----:B------:R-:W-:Y:S02]  /*82c0*/  IMAD.MOV.U32 R3, RZ, RZ, R111 ;  /* 0x000000ffff037224 */ /* 0x000fe400078e006f */
[-C--:B------:R-:W-:Y:S02]  /*82d0*/  IMAD R51, R94, R82.reuse, R51 ;  /* 0x000000525e337224 */ /* 0x080fe400078e0233 */
[----:B------:R-:W-:Y:S01]  /*82e0*/  IMAD R48, R3, R82, R48 ;  /* 0x0000005203307224 */ /* 0x000fe200078e0230 */
[----:B------:R-:W-:Y:S01]  /*82f0*/  SHF.R.S32.HI R3, RZ, 0x18, R109 ;  /* 0x00000018ff037819 */ /* 0x000fe2000001146d */
[C---:B------:R-:W-:Y:S01]  /*8300*/  IMAD R50, R78.reuse, R54, RZ ;  /* 0x000000364e327224 */ /* 0x040fe200078e02ff */
[----:B------:R-:W-:Y:S01]  /*8310*/  I2IP.S8.S32.SAT R35, R51, R46, RZ ;  /* 0x0000002e33237239 */ /* 0x000fe200000014ff */
[----:B------:R-:W-:Y:S02]  /*8320*/  IMAD R55, R78, R55, RZ ;  /* 0x000000374e377224 */ /* 0x000fe400078e02ff */
[----:B------:R-:W-:Y:S01]  /*8330*/  IMAD R49, R0, R82, R49 ;  /* 0x0000005200317224 */ /* 0x000fe200078e0231 */
[----:B------:R-:W-:Y:S01]  /*8340*/  I2IP.S8.S32.SAT R35, R45, R44, R35 ;  /* 0x0000002c2d237239 */ /* 0x000fe20000001423 */
[-C--:B------:R-:W-:Y:S01]  /*8350*/  IMAD R50, R3, R82.reuse, R50 ;  /* 0x0000005203327224 */ /* 0x080fe200078e0232 */
[----:B------:R-:W-:Y:S01]  /*8360*/  SHF.R.S32.HI R0, RZ, 0x18, R107 ;  /* 0x00000018ff007819 */ /* 0x000fe2000001146b */
[----:B------:R-:W-:Y:S01]  /*8370*/  IMAD R55, R95, R82, R55 ;  /* 0x000000525f377224 */ /* 0x000fe200078e0237 */
[----:B------:R-:W-:Y:S01]  /*8380*/  SHF.R.S32.HI R3, RZ, 0x18, R106 ;  /* 0x00000018ff037819 */ /* 0x000fe2000001146a */
        /* <DEDUP_REMOVED lines=11> */
[----:B------:R-:W-:Y:S01]  /*8440*/  SHF.R.S32.HI R3, RZ, 0x18, R103 ;  /* 0x00000018ff037819 */ /* 0x000fe20000011467 */
[----:B------:R-:W-:Y:S02]  /*8450*/  IMAD R58, R78, R62, RZ ;  /* 0x0000003e4e3a7224 */ /* 0x000fe400078e02ff */
[----:B------:R-:W-:Y:S01]  /*8460*/  IMAD R56, R5, R82, R56 ;  /* 0x0000005205387224 */ /* 0x000fe200078e0238 */
[----:B------:R-:W-:Y:S01]  /*8470*/  MOV R5, R102 ;  /* 0x0000006600057202 */ /* 0x000fe20000000f00 */
[----:B------:R-:W-:Y:S01]  /*8480*/  IMAD R57, R0, R82, R57 ;  /* 0x0000005200397224 */ /* 0x000fe200078e0239 */
[----:B------:R-:W-:Y:S01]  /*8490*/  SHF.R.S32.HI R0, RZ, 0x18, R101 ;  /* 0x00000018ff007819 */ /* 0x000fe20000011465 */
[C---:B------:R-:W-:Y:S01]  /*84a0*/  IMAD R63, R78.reuse, R63, RZ ;  /* 0x0000003f4e3f7224 */ /* 0x040fe200078e02ff */
[----:B------:R-:W-:Y:S01]  /*84b0*/  I2IP.S8.S32.SAT R54, R59, R54, RZ ;  /* 0x000000363b367239 */ /* 0x000fe200000014ff */
[-C--:B------:R-:W-:Y:S01]  /*84c0*/  IMAD R58, R3, R82.reuse, R58 ;  /* 0x00000052033a7224 */ /* 0x080fe200078e023a */
[----:B------:R-:W-:Y:S01]  /*84d0*/  SHF.R.S32.HI R3, RZ, 0x18, R100 ;  /* 0x00000018ff037819 */ /* 0x000fe20000011464 */
[----:B------:R-:W-:Y:S01]  /*84e0*/  IMAD R63, R97, R82, R63 ;  /* 0x00000052613f7224 */ /* 0x000fe200078e023f */
[----:B------:R-:W-:Y:S01]  /*84f0*/  I2IP.S8.S32.SAT R49, R53, R52, R54 ;  /* 0x0000003435317239 */ /* 0x000fe20000001436 */
        /* <DEDUP_REMOVED lines=19> */
[----:B------:R-:W-:Y:S02]  /*8630*/  UIADD3 UR8, UP0, UPT, UR52, 0x680, URZ ;  /* 0x0000068034087890 */ /* 0x000fe4000ff1e0ff */
[----:B------:R-:W-:Y:S02]  /*8640*/  UIADD3 UR5, UPT, UPT, UR41, 0x40, URZ ;  /* 0x0000004029057890 */ /* 0x000fe4000fffe0ff */
[----:B------:R-:W-:Y:S02]  /*8650*/  UIADD3 UR4, UPT, UPT, UR49, 0x6200, URZ ;  /* 0x0000620031047890 */ /* 0x000fe4000fffe0ff */
[----:B------:R-:W-:Y:S01]  /*8660*/  UIADD3.X UR9, UPT, UPT, URZ, UR53, URZ, UP0, !UPT ;  /* 0x00000035ff097290 */ /* 0x000fe200087fe4ff */
[----:B------:R-:W-:Y:S01]  /*8670*/  UMOV UR6, UR42 ;  /* 0x0000002a00067c82 */ /* 0x000fe20008000000 */
[----:B------:R-:W-:Y:S07]  /*8680*/  UMOV UR7, UR36 ;  /* 0x0000002400077c82 */ /* 0x000fee0008000000 */
[----:B------:R2:W-:Y:S01]  /*8690*/  UTMASTG.3D [UR4], [UR8] ;  /* 0x00000004080073b5 */ /* 0x0005e20008010000 */
[----:B------:R0:W-:Y:S01]  /*86a0*/  UTMACMDFLUSH ;  /* 0x00000000000079b7 */ /* 0x0001e20000000000 */
[----:B--2---:R-:W-:Y:S04]  /*86b0*/  DEPBAR.LE SB0, 0x1 ;  /* 0x000080400000791a */ /* 0x004fe80000000000 */
.L_x_112:
[----:B------:R-:W-:Y:S05]  /*86c0*/  BSYNC.RECONVERGENT B0 ;  /* 0x0000000000007941 */ /* 0x000fea0003800200 */
.L_x_111:
[----:B------:R-:W-:Y:S01]  /*86d0*/  BAR.SYNC.DEFER_BLOCKING 0x1, 0x80 ;  /* 0x0042000000007b1d */ /* 0x000fe20000010000 */
[----:B------:R-:W-:Y:S01]  /*86e0*/  ISETP.NE.AND P2, PT, R168, RZ, PT ;  /* 0x000000ffa800720c */ /* 0x000fe20003f45270 */
[----:B------:R-:W-:Y:S01]  /*86f0*/  IMAD.IADD R20, R75, 0x1, R150 ;  /* 0x000000014b147824 */ /* 0x000fe200078e0296 */
[----:B------:R-:W-:Y:S01]  /*8700*/  ISETP.NE.AND P0, PT, R169, 0x2, PT ;  /* 0x00000002a900780c */ /* 0x000fe20003f05270 */
[----:B------:R-:W-:Y:S01]  /*8710*/  IMAD.IADD R21, R77, 0x1, R152 ;  /* 0x000000014d157824 */ /* 0x000fe200078e0298 */
[----:B------:R-:W-:Y:S02]  /*8720*/  ISETP.NE.AND P1, PT, R76, 0x4, PT ;  /* 0x000000044c00780c */ /* 0x000fe40003f25270 */
[----:B------:R-:W-:Y:S02]  /*8730*/  SEL R0, RZ, 0x1, P0 ;  /* 0x00000001ff007807 */ /* 0x000fe40000000000 */
[----:B------:R-:W-:Y:S02]  /*8740*/  SEL R3, RZ, 0x1, P1 ;  /* 0x00000001ff037807 */ /* 0x000fe40000800000 */
[----:B------:R-:W-:Y:S02]  /*8750*/  LOP3.LUT R161, R161, R0, RZ, 0x3c, !PT ;  /* 0x00000000a1a17212 */ /* 0x000fe400078e3cff */
[----:B------:R-:W-:Y:S02]  /*8760*/  LOP3.LUT R162, R162, R3, RZ, 0x3c, !PT ;  /* 0x00000003a2a27212 */ /* 0x000fe400078e3cff */
[----:B------:R-:W-:Y:S02]  /*8770*/  @P2 R2UR UR36, R158 ;  /* 0x000000009e2422ca */ /* 0x000fe400000e0000 */
[----:B------:R-:W-:Y:S02]  /*8780*/  SEL R169, R169, RZ, P0 ;  /* 0x000000ffa9a97207 */ /* 0x000fe40000000000 */
[----:B------:R-:W-:Y:S01]  /*8790*/  SEL R76, R76, RZ, P1 ;  /* 0x000000ff4c4c7207 */ /* 0x000fe20000800000 */
[----:B------:R-:W-:Y:S10]  /*87a0*/  @P2 BRA `(.L_x_113) ;  /* 0xffffffc400842947 */ /* 0x000ff4000383ffff */
[----:B------:R-:W-:Y:S05]  /*87b0*/  EXIT ;  /* 0x000000000000794d */ /* 0x000fea0003800000 */
.L_x_20:
[----:B--2---:R2:W1:Y:S02]  /*87c0*/  SYNCS.PHASECHK.TRANS64.TRYWAIT P0, [R3+URZ+0x160], R2 ;  /* 0x00016002030075a7 */ /* 0x00446400080011ff */
[----:B-1----:R-:W-:Y:S05]  /*87d0*/  @!P0 NANOSLEEP.SYNCS 0x989680 ;  /* 0x009896800000895d */ /* 0x002fea0003900000 */
[----:B------:R-:W1:Y:S02]  /*87e0*/  @!P0 SYNCS.PHASECHK.TRANS64 P0, [R3+URZ+0x160], R2 ;  /* 0x00016002030085a7 */ /* 0x000e6400080010ff */
[----:B-1----:R-:W-:Y:S05]  /*87f0*/  @!P0 BRA `(.L_x_20) ;  /* 0xfffffffc00f08947 */ /* 0x002fea000383ffff */
[----:B------:R-:W-:Y:S05]  /*8800*/  BRA `(.L_x_114) ;  /* 0xffffff8c00b47947 */ /* 0x000fea000383ffff */
.L_x_23:
[----:B-1----:R-:W-:-:S07]  /*8810*/  MOV R2, UR33 ;  /* 0x0000002100027c02 */ /* 0x002fce0008000f00 */
.L_x_115:
[----:B-1----:R1:W2:Y:S02]  /*8820*/  SYNCS.PHASECHK.TRANS64.TRYWAIT P0, [R2+URZ+0x60], R5 ;  /* 0x00006005020075a7 */ /* 0x0022a400080011ff */
[----:B--2---:R-:W-:Y:S05]  /*8830*/  @!P0 NANOSLEEP.SYNCS 0x989680 ;  /* 0x009896800000895d */ /* 0x004fea0003900000 */
[----:B------:R-:W2:Y:S02]  /*8840*/  @!P0 SYNCS.PHASECHK.TRANS64 P0, [R2+URZ+0x60], R5 ;  /* 0x00006005020085a7 */ /* 0x000ea400080010ff */
[----:B--2---:R-:W-:Y:S05]  /*8850*/  @!P0 BRA `(.L_x_115) ;  /* 0xfffffffc00f08947 */ /* 0x004fea000383ffff */
[----:B------:R-:W-:Y:S05]  /*8860*/  BRA `(.L_x_22) ;  /* 0xffffff9000047947 */ /* 0x000fea000383ffff */
.L_x_29:
[----:B-1----:R-:W-:-:S07]  /*8870*/  MOV R2, UR17 ;  /* 0x0000001100027c02 */ /* 0x002fce0008000f00 */
.L_x_116:
[----:B-1----:R1:W2:Y:S02]  /*8880*/  SYNCS.PHASECHK.TRANS64.TRYWAIT P0, [R2+URZ+0x60], R5 ;  /* 0x00006005020075a7 */ /* 0x0022a400080011ff */
[----:B--2---:R-:W-:Y:S05]  /*8890*/  @!P0 NANOSLEEP.SYNCS 0x989680 ;  /* 0x009896800000895d */ /* 0x004fea0003900000 */
[----:B------:R-:W2:Y:S02]  /*88a0*/  @!P0 SYNCS.PHASECHK.TRANS64 P0, [R2+URZ+0x60], R5 ;  /* 0x00006005020085a7 */ /* 0x000ea400080010ff */
[----:B--2---:R-:W-:Y:S05]  /*88b0*/  @!P0 BRA `(.L_x_116) ;  /* 0xfffffffc00f08947 */ /* 0x004fea000383ffff */
[----:B------:R-:W-:Y:S05]  /*88c0*/  BRA `(.L_x_28) ;  /* 0xffffff9000a87947 */ /* 0x000fea000383ffff */
.L_x_33:
[----:B-1----:R1:W2:Y:S02]  /*88d0*/  SYNCS.PHASECHK.TRANS64.TRYWAIT P0, [R2+URZ+0xf0], R3 ;  /* 0x0000f003020075a7 */ /* 0x0022a400080011ff */
[----:B--2---:R-:W-:Y:S05]  /*88e0*/  @!P0 NANOSLEEP.SYNCS 0x989680 ;  /* 0x009896800000895d */ /* 0x004fea0003900000 */
[----:B------:R-:W2:Y:S02]  /*88f0*/  @!P0 SYNCS.PHASECHK.TRANS64 P0, [R2+URZ+0xf0], R3 ;  /* 0x0000f003020085a7 */ /* 0x000ea400080010ff */
[----:B--2---:R-:W-:Y:S05]  /*8900*/  @!P0 BRA `(.L_x_33) ;  /* 0xfffffffc00f08947 */ /* 0x004fea000383ffff */
[----:B------:R-:W-:Y:S05]  /*8910*/  BRA `(.L_x_117) ;  /* 0xffffff9400347947 */ /* 0x000fea000383ffff */
.L_x_37:
[----:B----4-:R-:W-:-:S07]  /*8920*/  MOV R0, UR5 ;  /* 0x0000000500007c02 */ /* 0x010fce0008000f00 */
.L_x_118:
[----:B-1----:R1:W2:Y:S02]  /*8930*/  SYNCS.PHASECHK.TRANS64.TRYWAIT P0, [R0+URZ], R3 ;  /* 0x00000003000075a7 */ /* 0x0022a400080011ff */
[----:B--2---:R-:W-:Y:S05]  /*8940*/  @!P0 NANOSLEEP.SYNCS 0x989680 ;  /* 0x009896800000895d */ /* 0x004fea0003900000 */
[----:B------:R-:W2:Y:S02]  /*8950*/  @!P0 SYNCS.PHASECHK.TRANS64 P0, [R0+URZ], R3 ;  /* 0x00000003000085a7 */ /* 0x000ea400080010ff */
[----:B--2---:R-:W-:Y:S05]  /*8960*/  @!P0 BRA `(.L_x_118) ;  /* 0xfffffffc00f08947 */ /* 0x004fea000383ffff */
[----:B------:R-:W-:Y:S05]  /*8970*/  BRA `(.L_x_119) ;  /* 0xffffff9800a47947 */ /* 0x000fea000383ffff */
.L_x_38:
[----:B----4-:R-:W-:-:S07]  /*8980*/  MOV R0, UR5 ;  /* 0x0000000500007c02 */ /* 0x010fce0008000f00 */
.L_x_120:
[----:B-1----:R1:W2:Y:S02]  /*8990*/  SYNCS.PHASECHK.TRANS64.TRYWAIT P0, [R0+URZ], R3 ;  /* 0x00000003000075a7 */ /* 0x0022a400080011ff */
[----:B--2---:R-:W-:Y:S05]  /*89a0*/  @!P0 NANOSLEEP.SYNCS 0x989680 ;  /* 0x009896800000895d */ /* 0x004fea0003900000 */
[----:B------:R-:W2:Y:S02]  /*89b0*/  @!P0 SYNCS.PHASECHK.TRANS64 P0, [R0+URZ], R3 ;  /* 0x00000003000085a7 */ /* 0x000ea400080010ff */
[----:B--2---:R-:W-:Y:S05]  /*89c0*/  @!P0 BRA `(.L_x_120) ;  /* 0xfffffffc00f08947 */ /* 0x004fea000383ffff */
[----:B------:R-:W-:Y:S05]  /*89d0*/  BRA `(.L_x_121) ;  /* 0xffffff9800b07947 */ /* 0x000fea000383ffff */
.L_x_39:
[----:B----4-:R-:W-:-:S07]  /*89e0*/  MOV R0, UR5 ;  /* 0x0000000500007c02 */ /* 0x010fce0008000f00 */
.L_x_122:
[----:B-1----:R1:W2:Y:S02]  /*89f0*/  SYNCS.PHASECHK.TRANS64.TRYWAIT P0, [R0+URZ], R3 ;  /* 0x00000003000075a7 */ /* 0x0022a400080011ff */
[----:B--2---:R-:W-:Y:S05]  /*8a00*/  @!P0 NANOSLEEP.SYNCS 0x989680 ;  /* 0x009896800000895d */ /* 0x004fea0003900000 */
[----:B------:R-:W2:Y:S02]  /*8a10*/  @!P0 SYNCS.PHASECHK.TRANS64 P0, [R0+URZ], R3 ;  /* 0x00000003000085a7 */ /* 0x000ea400080010ff */
[----:B--2---:R-:W-:Y:S05]  /*8a20*/  @!P0 BRA `(.L_x_122) ;  /* 0xfffffffc00f08947 */ /* 0x004fea000383ffff */
[----:B------:R-:W-:Y:S05]  /*8a30*/  BRA `(.L_x_123) ;  /* 0xffffff9800bc7947 */ /* 0x000fea000383ffff */
.L_x_40:
[----:B----4-:R-:W-:-:S07]  /*8a40*/  MOV R0, UR5 ;  /* 0x0000000500007c02 */ /* 0x010fce0008000f00 */
.L_x_124:
[----:B-1----:R1:W2:Y:S02]  /*8a50*/  SYNCS.PHASECHK.TRANS64.TRYWAIT P0, [R0+URZ], R3 ;  /* 0x00000003000075a7 */ /* 0x0022a400080011ff */
[----:B--2---:R-:W-:Y:S05]  /*8a60*/  @!P0 NANOSLEEP.SYNCS 0x989680 ;  /* 0x009896800000895d */ /* 0x004fea0003900000 */
[----:B------:R-:W2:Y:S02]  /*8a70*/  @!P0 SYNCS.PHASECHK.TRANS64 P0, [R0+URZ], R3 ;  /* 0x00000003000085a7 */ /* 0x000ea400080010ff */
[----:B--2---:R-:W-:Y:S05]  /*8a80*/  @!P0 BRA `(.L_x_124) ;  /* 0xfffffffc00f08947 */ /* 0x004fea000383ffff */
[----:B------:R-:W-:Y:S05]  /*8a90*/  BRA `(.L_x_125) ;  /* 0xffffff9800c87947 */ /* 0x000fea000383ffff */
.L_x_41:
[----:B----4-:R-:W-:-:S07]  /*8aa0*/  MOV R0, UR5 ;  /* 0x0000000500007c02 */ /* 0x010fce0008000f00 */
.L_x_126:
[----:B-1----:R1:W2:Y:S02]  /*8ab0*/  SYNCS.PHASECHK.TRANS64.TRYWAIT P0, [R0+URZ], R3 ;  /* 0x00000003000075a7 */ /* 0x0022a400080011ff */
[----:B--2---:R-:W-:Y:S05]  /*8ac0*/  @!P0 NANOSLEEP.SYNCS 0x989680 ;  /* 0x009896800000895d */ /* 0x004fea0003900000 */
[----:B------:R-:W2:Y:S02]  /*8ad0*/  @!P0 SYNCS.PHASECHK.TRANS64 P0, [R0+URZ], R3 ;  /* 0x00000003000085a7 */ /* 0x000ea400080010ff */
[----:B--2---:R-:W-:Y:S05]  /*8ae0*/  @!P0 BRA `(.L_x_126) ;  /* 0xfffffffc00f08947 */ /* 0x004fea000383ffff */
[----:B------:R-:W-:Y:S05]  /*8af0*/  BRA `(.L_x_127) ;  /* 0xffffff9800d47947 */ /* 0x000fea000383ffff */
.L_x_42:
[----:B----4-:R-:W-:-:S07]  /*8b00*/  MOV R0, UR5 ;  /* 0x0000000500007c02 */ /* 0x010fce0008000f00 */
.L_x_128:
[----:B-1----:R1:W2:Y:S02]  /*8b10*/  SYNCS.PHASECHK.TRANS64.TRYWAIT P0, [R0+URZ], R3 ;  /* 0x00000003000075a7 */ /* 0x0022a400080011ff */
[----:B--2---:R-:W-:Y:S05]  /*8b20*/  @!P0 NANOSLEEP.SYNCS 0x989680 ;  /* 0x009896800000895d */ /* 0x004fea0003900000 */
[----:B------:R-:W2:Y:S02]  /*8b30*/  @!P0 SYNCS.PHASECHK.TRANS64 P0, [R0+URZ], R3 ;  /* 0x00000003000085a7 */ /* 0x000ea400080010ff */
[----:B--2---:R-:W-:Y:S05]  /*8b40*/  @!P0 BRA `(.L_x_128) ;  /* 0xfffffffc00f08947 */ /* 0x004fea000383ffff */
[----:B------:R-:W-:Y:S05]  /*8b50*/  BRA `(.L_x_129) ;  /* 0xffffff9800e07947 */ /* 0x000fea000383ffff */
.L_x_43:
[----:B----4-:R-:W-:-:S07]  /*8b60*/  MOV R0, UR5 ;  /* 0x0000000500007c02 */ /* 0x010fce0008000f00 */
.L_x_130:
[----:B-1----:R1:W2:Y:S02]  /*8b70*/  SYNCS.PHASECHK.TRANS64.TRYWAIT P0, [R0+URZ], R3 ;  /* 0x00000003000075a7 */ /* 0x0022a400080011ff */
[----:B--2---:R-:W-:Y:S05]  /*8b80*/  @!P0 NANOSLEEP.SYNCS 0x989680 ;  /* 0x009896800000895d */ /* 0x004fea0003900000 */
[----:B------:R-:W2:Y:S02]  /*8b90*/  @!P0 SYNCS.PHASECHK.TRANS64 P0, [R0+URZ], R3 ;  /* 0x00000003000085a7 */ /* 0x000ea400080010ff */
[----:B--2---:R-:W-:Y:S05]  /*8ba0*/  @!P0 BRA `(.L_x_130) ;  /* 0xfffffffc00f08947 */ /* 0x004fea000383ffff */
[----:B------:R-:W-:Y:S05]  /*8bb0*/  BRA `(.L_x_131) ;  /* 0xffffff9800ec7947 */ /* 0x000fea000383ffff */
.L_x_44:
[----:B----4-:R-:W-:-:S07]  /*8bc0*/  MOV R0, UR5 ;  /* 0x0000000500007c02 */ /* 0x010fce0008000f00 */
.L_x_132:
[----:B-1----:R1:W2:Y:S02]  /*8bd0*/  SYNCS.PHASECHK.TRANS64.TRYWAIT P0, [R0+URZ], R3 ;  /* 0x00000003000075a7 */ /* 0x0022a400080011ff */
[----:B--2---:R-:W-:Y:S05]  /*8be0*/  @!P0 NANOSLEEP.SYNCS 0x989680 ;  /* 0x009896800000895d */ /* 0x004fea0003900000 */
[----:B------:R-:W2:Y:S02]  /*8bf0*/  @!P0 SYNCS.PHASECHK.TRANS64 P0, [R0+URZ], R3 ;  /* 0x00000003000085a7 */ /* 0x000ea400080010ff */
[----:B--2---:R-:W-:Y:S05]  /*8c00*/  @!P0 BRA `(.L_x_132) ;  /* 0xfffffffc00f08947 */ /* 0x004fea000383ffff */
[----:B------:R-:W-:Y:S05]  /*8c10*/  BRA `(.L_x_133) ;  /* 0xffffff9800f87947 */ /* 0x000fea000383ffff */
.L_x_45:
[----:B----4-:R-:W-:-:S07]  /*8c20*/  MOV R0, UR5 ;  /* 0x0000000500007c02 */ /* 0x010fce0008000f00 */
.L_x_134:
[----:B-1----:R1:W2:Y:S02]  /*8c30*/  SYNCS.PHASECHK.TRANS64.TRYWAIT P0, [R0+URZ], R3 ;  /* 0x00000003000075a7 */ /* 0x0022a400080011ff */
[----:B--2---:R-:W-:Y:S05]  /*8c40*/  @!P0 NANOSLEEP.SYNCS 0x989680 ;  /* 0x009896800000895d */ /* 0x004fea0003900000 */
[----:B------:R-:W2:Y:S02]  /*8c50*/  @!P0 SYNCS.PHASECHK.TRANS64 P0, [R0+URZ], R3 ;  /* 0x00000003000085a7 */ /* 0x000ea400080010ff */
[----:B--2---:R-:W-:Y:S05]  /*8c60*/  @!P0 BRA `(.L_x_134) ;  /* 0xfffffffc00f08947 */ /* 0x004fea000383ffff */
[----:B------:R-:W-:Y:S05]  /*8c70*/  BRA `(.L_x_135) ;  /* 0xffffff9c00047947 */ /* 0x000fea000383ffff */
.L_x_46:
[----:B----4-:R-:W-:-:S07]  /*8c80*/  MOV R0, UR5 ;  /* 0x0000000500007c02 */ /* 0x010fce0008000f00 */
.L_x_136:
[----:B-1----:R1:W2:Y:S02]  /*8c90*/  SYNCS.PHASECHK.TRANS64.TRYWAIT P0, [R0+URZ], R3 ;  /* 0x00000003000075a7 */ /* 0x0022a400080011ff */
[----:B--2---:R-:W-:Y:S05]  /*8ca0*/  @!P0 NANOSLEEP.SYNCS 0x989680 ;  /* 0x009896800000895d */ /* 0x004fea0003900000 */
[----:B------:R-:W2:Y:S02]  /*8cb0*/  @!P0 SYNCS.PHASECHK.TRANS64 P0, [R0+URZ], R3 ;  /* 0x00000003000085a7 */ /* 0x000ea400080010ff */
[----:B--2---:R-:W-:Y:S05]  /*8cc0*/  @!P0 BRA `(.L_x_136) ;  /* 0xfffffffc00f08947 */ /* 0x004fea000383ffff */
[----:B------:R-:W-:Y:S05]  /*8cd0*/  BRA `(.L_x_137) ;  /* 0xffffff9c00107947 */ /* 0x000fea000383ffff */
.L_x_47:
[----:B----4-:R-:W-:-:S07]  /*8ce0*/  MOV R0, UR5 ;  /* 0x0000000500007c02 */ /* 0x010fce0008000f00 */
.L_x_138:
[----:B-1----:R1:W2:Y:S02]  /*8cf0*/  SYNCS.PHASECHK.TRANS64.TRYWAIT P0, [R0+URZ], R3 ;  /* 0x00000003000075a7 */ /* 0x0022a400080011ff */
[----:B--2---:R-:W-:Y:S05]  /*8d00*/  @!P0 NANOSLEEP.SYNCS 0x989680 ;  /* 0x009896800000895d */ /* 0x004fea0003900000 */
[----:B------:R-:W2:Y:S02]  /*8d10*/  @!P0 SYNCS.PHASECHK.TRANS64 P0, [R0+URZ], R3 ;  /* 0x00000003000085a7 */ /* 0x000ea400080010ff */
[----:B--2---:R-:W-:Y:S05]  /*8d20*/  @!P0 BRA `(.L_x_138) ;  /* 0xfffffffc00f08947 */ /* 0x004fea000383ffff */
[----:B------:R-:W-:Y:S05]  /*8d30*/  BRA `(.L_x_139) ;  /* 0xffffff9c001c7947 */ /* 0x000fea000383ffff */
.L_x_50:
[----:B-1----:R1:W2:Y:S02]  /*8d40*/  SYNCS.PHASECHK.TRANS64.TRYWAIT P0, [R0+URZ+0x150], R5 ;  /* 0x00015005000075a7 */ /* 0x0022a400080011ff */
[----:B--2---:R-:W-:Y:S05]  /*8d50*/  @!P0 NANOSLEEP.SYNCS 0x989680 ;  /* 0x009896800000895d */ /* 0x004fea0003900000 */
[----:B------:R-:W2:Y:S02]  /*8d60*/  @!P0 SYNCS.PHASECHK.TRANS64 P0, [R0+URZ+0x150], R5 ;  /* 0x00015005000085a7 */ /* 0x000ea400080010ff */
[----:B--2---:R-:W-:Y:S05]  /*8d70*/  @!P0 BRA `(.L_x_50) ;  /* 0xfffffffc00f08947 */ /* 0x004fea000383ffff */
[----:B------:R-:W-:Y:S05]  /*8d80*/  BRA `(.L_x_140) ;  /* 0xffffff9c00787947 */ /* 0x000fea000383ffff */
.L_x_51:
[----:B------:R-:W-:-:S07]  /*8d90*/  MOV R0, UR5 ;  /* 0x0000000500007c02 */ /* 0x000fce0008000f00 */
.L_x_141:
[----:B-1----:R1:W2:Y:S02]  /*8da0*/  SYNCS.PHASECHK.TRANS64.TRYWAIT P0, [R0+URZ+0x100], R5 ;  /* 0x00010005000075a7 */ /* 0x0022a400080011ff */
[----:B--2---:R-:W-:Y:S05]  /*8db0*/  @!P0 NANOSLEEP.SYNCS 0x989680 ;  /* 0x009896800000895d */ /* 0x004fea0003900000 */
[----:B------:R-:W2:Y:S02]  /*8dc0*/  @!P0 SYNCS.PHASECHK.TRANS64 P0, [R0+URZ+0x100], R5 ;  /* 0x00010005000085a7 */ /* 0x000ea400080010ff */
[----:B--2---:R-:W-:Y:S05]  /*8dd0*/  @!P0 BRA `(.L_x_141) ;  /* 0xfffffffc00f08947 */ /* 0x004fea000383ffff */
[----:B------:R-:W-:Y:S05]  /*8de0*/  BRA `(.L_x_142) ;  /* 0xffffff9c00887947 */ /* 0x000fea000383ffff */
.L_x_52:
[----:B-1----:R1:W2:Y:S02]  /*8df0*/  SYNCS.PHASECHK.TRANS64.TRYWAIT P1, [R0+URZ+0xf0], R5 ;  /* 0x0000f005000075a7 */ /* 0x0022a400080211ff */
[----:B--2---:R-:W-:Y:S05]  /*8e00*/  @!P1 NANOSLEEP.SYNCS 0x989680 ;  /* 0x009896800000995d */ /* 0x004fea0003900000 */
[----:B------:R-:W2:Y:S02]  /*8e10*/  @!P1 SYNCS.PHASECHK.TRANS64 P1, [R0+URZ+0xf0], R5 ;  /* 0x0000f005000095a7 */ /* 0x000ea400080210ff */
[----:B--2---:R-:W-:Y:S05]  /*8e20*/  @!P1 BRA `(.L_x_52) ;  /* 0xfffffffc00f09947 */ /* 0x004fea000383ffff */
[----:B------:R-:W-:Y:S05]  /*8e30*/  BRA `(.L_x_143) ;  /* 0xffffff9c00b87947 */ /* 0x000fea000383ffff */
.L_x_55:
[----:B------:R-:W-:-:S07]  /*8e40*/  MOV R0, UR5 ;  /* 0x0000000500007c02 */ /* 0x000fce0008000f00 */
.L_x_144:
[----:B-1----:R1:W2:Y:S02]  /*8e50*/  SYNCS.PHASECHK.TRANS64.TRYWAIT P0, [R0+URZ+0x100], R3 ;  /* 0x00010003000075a7 */ /* 0x0022a400080011ff */
[----:B--2---:R-:W-:Y:S05]  /*8e60*/  @!P0 NANOSLEEP.SYNCS 0x989680 ;  /* 0x009896800000895d */ /* 0x004fea0003900000 */
[----:B------:R-:W2:Y:S02]  /*8e70*/  @!P0 SYNCS.PHASECHK.TRANS64 P0, [R0+URZ+0x100], R3 ;  /* 0x00010003000085a7 */ /* 0x000ea400080010ff */
[----:B--2---:R-:W-:Y:S05]  /*8e80*/  @!P0 BRA `(.L_x_144) ;  /* 0xfffffffc00f08947 */ /* 0x004fea000383ffff */
[----:B------:R-:W-:Y:S05]  /*8e90*/  BRA `(.L_x_54) ;  /* 0xffffffa0000c7947 */ /* 0x000fea000383ffff */
.L_x_62:
[----:B-1----:R1:W2:Y:S02]  /*8ea0*/  SYNCS.PHASECHK.TRANS64.TRYWAIT P1, [R0+URZ+0xf0], R5 ;  /* 0x0000f005000075a7 */ /* 0x0022a400080211ff */
[----:B--2---:R-:W-:Y:S05]  /*8eb0*/  @!P1 NANOSLEEP.SYNCS 0x989680 ;  /* 0x009896800000995d */ /* 0x004fea0003900000 */
[----:B------:R-:W2:Y:S02]  /*8ec0*/  @!P1 SYNCS.PHASECHK.TRANS64 P1, [R0+URZ+0xf0], R5 ;  /* 0x0000f005000095a7 */ /* 0x000ea400080210ff */
[----:B--2---:R-:W-:Y:S05]  /*8ed0*/  @!P1 BRA `(.L_x_62) ;  /* 0xfffffffc00f09947 */ /* 0x004fea000383ffff */
[----:B------:R-:W-:Y:S05]  /*8ee0*/  BRA `(.L_x_145) ;  /* 0xffffffa4006c7947 */ /* 0x000fea000383ffff */
.L_x_63:
[----:B------:R-:W-:-:S07]  /*8ef0*/  MOV R3, UR8 ;  /* 0x0000000800037c02 */ /* 0x000fce0008000f00 */
.L_x_146:
[----:B-1----:R1:W2:Y:S02]  /*8f00*/  SYNCS.PHASECHK.TRANS64.TRYWAIT P0, [R3+URZ+0x130], R0 ;  /* 0x00013000030075a7 */ /* 0x0022a400080011ff */
[----:B--2---:R-:W-:Y:S05]  /*8f10*/  @!P0 NANOSLEEP.SYNCS 0x989680 ;  /* 0x009896800000895d */ /* 0x004fea0003900000 */
[----:B------:R-:W2:Y:S02]  /*8f20*/  @!P0 SYNCS.PHASECHK.TRANS64 P0, [R3+URZ+0x130], R0 ;  /* 0x00013000030085a7 */ /* 0x000ea400080010ff */
[----:B--2---:R-:W-:Y:S05]  /*8f30*/  @!P0 BRA `(.L_x_146) ;  /* 0xfffffffc00f08947 */ /* 0x004fea000383ffff */
[----:B------:R-:W-:Y:S05]  /*8f40*/  BRA `(.L_x_147) ;  /* 0xffffffa400a47947 */ /* 0x000fea000383ffff */
.L_x_66:
[----:B------:R-:W-:Y:S07]  /*8f50*/  MOV R0, UR7 ;  /* 0x0000000700007c02 */ /* 0x000fee0008000f00 */
.L_x_148:
[----:B-1----:R1:W2:Y:S02]  /*8f60*/  SYNCS.PHASECHK.TRANS64.TRYWAIT P0, [R0+URZ], R3 ;  /* 0x00000003000075a7 */ /* 0x0022a400080011ff */
[----:B--2---:R-:W-:Y:S05]  /*8f70*/  @!P0 NANOSLEEP.SYNCS 0x989680 ;  /* 0x009896800000895d */ /* 0x004fea0003900000 */
[----:B------:R-:W2:Y:S02]  /*8f80*/  @!P0 SYNCS.PHASECHK.TRANS64 P0, [R0+URZ], R3 ;  /* 0x00000003000085a7 */ /* 0x000ea400080010ff */
[----:B--2---:R-:W-:Y:S05]  /*8f90*/  @!P0 BRA `(.L_x_148) ;  /* 0xfffffffc00f08947 */ /* 0x004fea000383ffff */
[----:B------:R-:W-:Y:S05]  /*8fa0*/  BRA `(.L_x_65) ;  /* 0xffffffa400c07947 */ /* 0x000fea000383ffff */
.L_x_69:
[----:B------:R-:W-:-:S07]  /*8fb0*/  MOV R0, UR5 ;  /* 0x0000000500007c02 */ /* 0x000fce0008000f00 */
.L_x_149:
[----:B--2---:R2:W3:Y:S02]  /*8fc0*/  SYNCS.PHASECHK.TRANS64.TRYWAIT P0, [R0+URZ], R3 ;  /* 0x00000003000075a7 */ /* 0x0044e400080011ff */
[----:B---3--:R-:W-:Y:S05]  /*8fd0*/  @!P0 NANOSLEEP.SYNCS 0x989680 ;  /* 0x009896800000895d */ /* 0x008fea0003900000 */
[----:B------:R-:W3:Y:S02]  /*8fe0*/  @!P0 SYNCS.PHASECHK.TRANS64 P0, [R0+URZ], R3 ;  /* 0x00000003000085a7 */ /* 0x000ee400080010ff */
[----:B---3--:R-:W-:Y:S05]  /*8ff0*/  @!P0 BRA `(.L_x_149) ;  /* 0xfffffffc00f08947 */ /* 0x008fea000383ffff */
[----:B------:R-:W-:Y:S05]  /*9000*/  BRA `(.L_x_150) ;  /* 0xffffffa800747947 */ /* 0x000fea000383ffff */
.L_x_70:
[----:B------:R-:W-:-:S07]  /*9010*/  MOV R0, UR5 ;  /* 0x0000000500007c02 */ /* 0x000fce0008000f00 */
.L_x_151:
[----:B-1----:R1:W2:Y:S02]  /*9020*/  SYNCS.PHASECHK.TRANS64.TRYWAIT P0, [R0+URZ], R3 ;  /* 0x00000003000075a7 */ /* 0x0022a400080011ff */
[----:B--2---:R-:W-:Y:S05]  /*9030*/  @!P0 NANOSLEEP.SYNCS 0x989680 ;  /* 0x009896800000895d */ /* 0x004fea0003900000 */
[----:B------:R-:W2:Y:S02]  /*9040*/  @!P0 SYNCS.PHASECHK.TRANS64 P0, [R0+URZ], R3 ;  /* 0x00000003000085a7 */ /* 0x000ea400080010ff */
[----:B--2---:R-:W-:Y:S05]  /*9050*/  @!P0 BRA `(.L_x_151) ;  /* 0xfffffffc00f08947 */ /* 0x004fea000383ffff */
[----:B------:R-:W-:Y:S05]  /*9060*/  BRA `(.L_x_152) ;  /* 0xffffffa800807947 */ /* 0x000fea000383ffff */
.L_x_71:
[----:B------:R-:W-:-:S07]  /*9070*/  MOV R0, UR5 ;  /* 0x0000000500007c02 */ /* 0x000fce0008000f00 */
.L_x_153:
[----:B-1----:R1:W2:Y:S02]  /*9080*/  SYNCS.PHASECHK.TRANS64.TRYWAIT P0, [R0+URZ], R3 ;  /* 0x00000003000075a7 */ /* 0x0022a400080011ff */
[----:B--2---:R-:W-:Y:S05]  /*9090*/  @!P0 NANOSLEEP.SYNCS 0x989680 ;  /* 0x009896800000895d */ /* 0x004fea0003900000 */
[----:B------:R-:W2:Y:S02]  /*90a0*/  @!P0 SYNCS.PHASECHK.TRANS64 P0, [R0+URZ], R3 ;  /* 0x00000003000085a7 */ /* 0x000ea400080010ff */
[----:B--2---:R-:W-:Y:S05]  /*90b0*/  @!P0 BRA `(.L_x_153) ;  /* 0xfffffffc00f08947 */ /* 0x004fea000383ffff */
[----:B------:R-:W-:Y:S05]  /*90c0*/  BRA `(.L_x_154) ;  /* 0xffffffa8008c7947 */ /* 0x000fea000383ffff */
.L_x_72:
[----:B------:R-:W-:-:S07]  /*90d0*/  MOV R0, UR7 ;  /* 0x0000000700007c02 */ /* 0x000fce0008000f00 */
.L_x_155:
[----:B-1----:R1:W2:Y:S02]  /*90e0*/  SYNCS.PHASECHK.TRANS64.TRYWAIT P0, [R0+URZ], R3 ;  /* 0x00000003000075a7 */ /* 0x0022a400080011ff */
[----:B--2---:R-:W-:Y:S05]  /*90f0*/  @!P0 NANOSLEEP.SYNCS 0x989680 ;  /* 0x009896800000895d */ /* 0x004fea0003900000 */
[----:B------:R-:W2:Y:S02]  /*9100*/  @!P0 SYNCS.PHASECHK.TRANS64 P0, [R0+URZ], R3 ;  /* 0x00000003000085a7 */ /* 0x000ea400080010ff */
[----:B--2---:R-:W-:Y:S05]  /*9110*/  @!P0 BRA `(.L_x_155) ;  /* 0xfffffffc00f08947 */ /* 0x004fea000383ffff */
[----:B------:R-:W-:Y:S05]  /*9120*/  BRA `(.L_x_156) ;  /* 0xffffffa800987947 */ /* 0x000fea000383ffff */
.L_x_77:
[----:B--2---:R2:W3:Y:S02]  /*9130*/  SYNCS.PHASECHK.TRANS64.TRYWAIT P0, [R0+URZ+0xf0], R3 ;  /* 0x0000f003000075a7 */ /* 0x0044e400080011ff */
[----:B---3--:R-:W-:Y:S05]  /*9140*/  @!P0 NANOSLEEP.SYNCS 0x989680 ;  /* 0x009896800000895d */ /* 0x008fea0003900000 */
[----:B------:R-:W3:Y:S02]  /*9150*/  @!P0 SYNCS.PHASECHK.TRANS64 P0, [R0+URZ+0xf0], R3 ;  /* 0x0000f003000085a7 */ /* 0x000ee400080010ff */
[----:B---3--:R-:W-:Y:S05]  /*9160*/  @!P0 BRA `(.L_x_77) ;  /* 0xfffffffc00f08947 */ /* 0x008fea000383ffff */
[----:B------:R-:W-:Y:S05]  /*9170*/  BRA `(.L_x_157) ;  /* 0xffffffac009c7947 */ /* 0x000fea000383ffff */
.L_x_80:
[----:B------:R-:W-:Y:S07]  /*9180*/  MOV R0, UR7 ;  /* 0x0000000700007c02 */ /* 0x000fee0008000f00 */
.L_x_158:
[----:B--2---:R2:W3:Y:S02]  /*9190*/  SYNCS.PHASECHK.TRANS64.TRYWAIT P0, [R0+URZ+0xe8], R3 ;  /* 0x0000e803000075a7 */ /* 0x0044e400080011ff */
[----:B---3--:R-:W-:Y:S05]  /*91a0*/  @!P0 NANOSLEEP.SYNCS 0x989680 ;  /* 0x009896800000895d */ /* 0x008fea0003900000 */
[----:B------:R-:W3:Y:S02]  /*91b0*/  @!P0 SYNCS.PHASECHK.TRANS64 P0, [R0+URZ+0xe8], R3 ;  /* 0x0000e803000085a7 */ /* 0x000ee400080010ff */
[----:B---3--:R-:W-:Y:S05]  /*91c0*/  @!P0 BRA `(.L_x_158) ;  /* 0xfffffffc00f08947 */ /* 0x008fea000383ffff */
[----:B------:R-:W-:Y:S05]  /*91d0*/  BRA `(.L_x_79) ;  /* 0xffffffb0007c7947 */ /* 0x000fea000383ffff */
.L_x_83:
[----:B--2---:R-:W-:Y:S07]  /*91e0*/  MOV R3, UR7 ;  /* 0x0000000700037c02 */ /* 0x004fee0008000f00 */
.L_x_159:
[----:B-1----:R1:W2:Y:S02]  /*91f0*/  SYNCS.PHASECHK.TRANS64.TRYWAIT P0, [R3+URZ+0xd0], R12 ;  /* 0x0000d00c030075a7 */ /* 0x0022a400080011ff */
[----:B--2---:R-:W-:Y:S05]  /*9200*/  @!P0 NANOSLEEP.SYNCS 0x989680 ;  /* 0x009896800000895d */ /* 0x004fea0003900000 */
[----:B------:R-:W2:Y:S02]  /*9210*/  @!P0 SYNCS.PHASECHK.TRANS64 P0, [R3+URZ+0xd0], R12 ;  /* 0x0000d00c030085a7 */ /* 0x000ea400080010ff */
[----:B--2---:R-:W-:Y:S05]  /*9220*/  @!P0 BRA `(.L_x_159) ;  /* 0xfffffffc00f08947 */ /* 0x004fea000383ffff */
[----:B------:R-:W-:Y:S05]  /*9230*/  BRA `(.L_x_160) ;  /* 0xffffffb000f47947 */ /* 0x000fea000383ffff */
.L_x_84:
[----:B------:R-:W-:Y:S07]  /*9240*/  MOV R3, UR7 ;  /* 0x0000000700037c02 */ /* 0x000fee0008000f00 */
.L_x_161:
[----:B-1----:R1:W2:Y:S02]  /*9250*/  SYNCS.PHASECHK.TRANS64.TRYWAIT P0, [R3+URZ+0xd8], R12 ;  /* 0x0000d80c030075a7 */ /* 0x0022a400080011ff */
[----:B--2---:R-:W-:Y:S05]  /*9260*/  @!P0 NANOSLEEP.SYNCS 0x989680 ;  /* 0x009896800000895d */ /* 0x004fea0003900000 */
[----:B------:R-:W2:Y:S02]  /*9270*/  @!P0 SYNCS.PHASECHK.TRANS64 P0, [R3+URZ+0xd8], R12 ;  /* 0x0000d80c030085a7 */ /* 0x000ea400080010ff */
[----:B--2---:R-:W-:Y:S05]  /*9280*/  @!P0 BRA `(.L_x_161) ;  /* 0xfffffffc00f08947 */ /* 0x004fea000383ffff */
[----:B------:R-:W-:Y:S05]  /*9290*/  BRA `(.L_x_162) ;  /* 0xffffffb400747947 */ /* 0x000fea000383ffff */
.L_x_86:
[----:B------:R-:W-:-:S07]  /*92a0*/  MOV R0, UR7 ;  /* 0x0000000700007c02 */ /* 0x000fce0008000f00 */
.L_x_163:
[----:B-1----:R1:W3:Y:S02]  /*92b0*/  SYNCS.PHASECHK.TRANS64.TRYWAIT P0, [R0+URZ+0xd0], R3 ;  /* 0x0000d003000075a7 */ /* 0x0022e400080011ff */
[----:B---3--:R-:W-:Y:S05]  /*92c0*/  @!P0 NANOSLEEP.SYNCS 0x989680 ;  /* 0x009896800000895d */ /* 0x008fea0003900000 */
[----:B------:R-:W3:Y:S02]  /*92d0*/  @!P0 SYNCS.PHASECHK.TRANS64 P0, [R0+URZ+0xd0], R3 ;  /* 0x0000d003000085a7 */ /* 0x000ee400080010ff */
[----:B---3--:R-:W-:Y:S05]  /*92e0*/  @!P0 BRA `(.L_x_163) ;  /* 0xfffffffc00f08947 */ /* 0x008fea000383ffff */
[----:B------:R-:W-:Y:S05]  /*92f0*/  BRA `(.L_x_164) ;  /* 0xffffffb400e47947 */ /* 0x000fea000383ffff */
.L_x_88:
[----:B--2---:R2:W4:Y:S02]  /*9300*/  SYNCS.PHASECHK.TRANS64.TRYWAIT P0, [R0+URZ+0xf0], R3 ;  /* 0x0000f003000075a7 */ /* 0x00452400080011ff */
[----:B----4-:R-:W-:Y:S05]  /*9310*/  @!P0 NANOSLEEP.SYNCS 0x989680 ;  /* 0x009896800000895d */ /* 0x010fea0003900000 */
[----:B------:R-:W4:Y:S02]  /*9320*/  @!P0 SYNCS.PHASECHK.TRANS64 P0, [R0+URZ+0xf0], R3 ;  /* 0x0000f003000085a7 */ /* 0x000f2400080010ff */
[----:B----4-:R-:W-:Y:S05]  /*9330*/  @!P0 BRA `(.L_x_88) ;  /* 0xfffffffc00f08947 */ /* 0x010fea000383ffff */
[----:B------:R-:W-:Y:S05]  /*9340*/  BRA `(.L_x_165) ;  /* 0xffffffb800b07947 */ /* 0x000fea000383ffff */
.L_x_99:
[----:B-1----:R1:W3:Y:S02]  /*9350*/  SYNCS.PHASECHK.TRANS64.TRYWAIT P1, [R3+URZ+0xc0], R0 ;  /* 0x0000c000030075a7 */ /* 0x0022e400080211ff */
[----:B---3--:R-:W-:Y:S05]  /*9360*/  @!P1 NANOSLEEP.SYNCS 0x989680 ;  /* 0x009896800000995d */ /* 0x008fea0003900000 */
[----:B------:R-:W3:Y:S02]  /*9370*/  @!P1 SYNCS.PHASECHK.TRANS64 P1, [R3+URZ+0xc0], R0 ;  /* 0x0000c000030095a7 */ /* 0x000ee400080210ff */
[----:B---3--:R-:W-:Y:S05]  /*9380*/  @!P1 BRA `(.L_x_99) ;  /* 0xfffffffc00f09947 */ /* 0x008fea000383ffff */
[----:B------:R-:W-:Y:S05]  /*9390*/  BRA `(.L_x_98) ;  /* 0xffffffc400d87947 */ /* 0x000fea000383ffff */
.L_x_101:
[----:B---3--:R3:W4:Y:S02]  /*93a0*/  SYNCS.PHASECHK.TRANS64.TRYWAIT P0, [R116+URZ+0x110], R5 ;  /* 0x00011005740075a7 */ /* 0x00872400080011ff */
[----:B----4-:R-:W-:Y:S05]  /*93b0*/  @!P0 NANOSLEEP.SYNCS 0x989680 ;  /* 0x009896800000895d */ /* 0x010fea0003900000 */
[----:B------:R-:W4:Y:S02]  /*93c0*/  @!P0 SYNCS.PHASECHK.TRANS64 P0, [R116+URZ+0x110], R5 ;  /* 0x00011005740085a7 */ /* 0x000f2400080010ff */
[----:B----4-:R-:W-:Y:S05]  /*93d0*/  @!P0 BRA `(.L_x_101) ;  /* 0xfffffffc00f08947 */ /* 0x010fea000383ffff */
[----:B------:R-:W-:Y:S05]  /*93e0*/  BRA `(.L_x_100) ;  /* 0xffffffc800347947 */ /* 0x000fea000383ffff */
.L_x_109:
[----:B--2---:R2:W3:Y:S02]  /*93f0*/  SYNCS.PHASECHK.TRANS64.TRYWAIT P0, [R125+URZ+0xc0], R0 ;  /* 0x0000c0007d0075a7 */ /* 0x0044e400080011ff */
[----:B---3--:R-:W-:Y:S05]  /*9400*/  @!P0 NANOSLEEP.SYNCS 0x989680 ;  /* 0x009896800000895d */ /* 0x008fea0003900000 */
[----:B------:R-:W3:Y:S02]  /*9410*/  @!P0 SYNCS.PHASECHK.TRANS64 P0, [R125+URZ+0xc0], R0 ;  /* 0x0000c0007d0085a7 */ /* 0x000ee400080010ff */
[----:B---3--:R-:W-:Y:S05]  /*9420*/  @!P0 BRA `(.L_x_109) ;  /* 0xfffffffc00f08947 */ /* 0x008fea000383ffff */
[----:B------:R-:W-:Y:S05]  /*9430*/  BRA `(.L_x_108) ;  /* 0xffffffdc00387947 */ /* 0x000fea000383ffff */
        .weak           $__internal_0_$__cuda_sm10x_tcgen05_guardrail_trap_col_being_dealloced_not_returned_by_alloc
        .type           $__internal_0_$__cuda_sm10x_tcgen05_guardrail_trap_col_being_dealloced_not_returned_by_alloc,@function
        .size           $__internal_0_$__cuda_sm10x_tcgen05_guardrail_trap_col_being_dealloced_not_returned_by_alloc,($__internal_1_$__cuda_sm10x_tcgen05_guardrail_trap_phase_invalid_during_alloc - $__internal_0_$__cuda_sm10x_tcgen05_guardrail_trap_col_being_dealloced_not_returned_by_alloc)
$__internal_0_$__cuda_sm10x_tcgen05_guardrail_trap_col_being_dealloced_not_returned_by_alloc:
[----:B------:R-:W-:Y:S05]  /*9440*/  BPT.TRAP 0x1 ;  /* 0x000000040000795c */ /* 0x000fea0000300000 */
[----:B------:R-:W-:-:S04]  /*9450*/  HFMA2 R3, -RZ, RZ, 0, 0 ;  /* 0x00000000ff037431 */ /* 0x000fc800000001ff */
[----:B------:R-:W-:Y:S05]  /*9460*/  RET.REL.NODEC R2 `(_ZN7cutlass13device_kernelINS_4gemm6kernel13GemmUniversalIN4cute5tupleIJiiiiEEENS1_10collective13CollectiveMmaINS1_35MainloopSm100TmaUmmaWarpSpecializedILi12ELi2ELi4ENS5_IJNS4_1CILi1EEESB_SB_EEEEENS5_IJNSA_ILi128EEESE_NSA_ILi64EEEEEEaNS5_IJlSB_lEEEaSH_NS4_8TiledMMAINS4_8MMA_AtomIJNS4_15SM100_MMA_S8_SSIaaiLi128ELi128ELNS4_4UMMA5MajorE0ELSM_0ELNSL_8SaturateE0EEEEEENS4_6LayoutISC_NS5_IJNSA_ILi0EEESR_SR_EEEEENS5_IJNS4_10UnderscoreESU_SU_EEEEENS4_13SM90_TMA_LOADENS4_14ComposedLayoutINS4_7SwizzleILi2ELi4ELi3EEENS4_18smem_ptr_flag_bitsILi8EEENSQ_INS5_IJNSA_ILi8EEESF_EEENS5_IJSF_SB_EEEEEEEvNS4_8identityESX_S17_vS18_EENS_8epilogue10collective18CollectiveEpilogueINS1A_23Sm100TmaWarpSpecializedILi2ELi2ELi64ELb0ELb0EEEJSG_NS5_IJNSQ_ISE_SB_EENSQ_ISF_SB_EEEEEaSH_aSH_NS1A_6fusion15FusionCallbacksIS1E_NS1I_17LinearCombinationIaiaiLNS_15FloatRoundStyleE2EEESG_S1H_JEEENS4_5SM1004TMEM4LOAD26SM100_TMEM_LOAD_32dp32b64xESX_S17_NS4_39AutoVectorizingCopyWithAssumedAlignmentILi128EEENS4_14SM90_TMA_STOREES17_S1T_S1T_EEEvvEEEEvNT_6ParamsE) ;  /* 0xffffff6802e47950 */ /* 0x000fea0003c3ffff */
        .weak           $__internal_1_$__cuda_sm10x_tcgen05_guardrail_trap_phase_invalid_during_alloc
        .type           $__internal_1_$__cuda_sm10x_tcgen05_guardrail_trap_phase_invalid_during_alloc,@function
        .size           $__internal_1_$__cuda_sm10x_tcgen05_guardrail_trap_phase_invalid_during_alloc,($__internal_2_$__cuda_sm10x_tcgen05_guardrail_trap_unallocated_columns_being_dealloced - $__internal_1_$__cuda_sm10x_tcgen05_guardrail_trap_phase_invalid_during_alloc)
$__internal_1_$__cuda_sm10x_tcgen05_guardrail_trap_phase_invalid_during_alloc:
[----:B------:R-:W-:Y:S05]  /*9470*/  BPT.TRAP 0x1 ;  /* 0x000000040000795c */ /* 0x000fea0000300000 */
[----:B------:R-:W-:-:S04]  /*9480*/  MOV R3, 0x0 ;  /* 0x0000000000037802 */ /* 0x000fc80000000f00 */
[----:B------:R-:W-:Y:S05]  /*9490*/  RET.REL.NODEC R2 `(_ZN7cutlass13device_kernelINS_4gemm6kernel13GemmUniversalIN4cute5tupleIJiiiiEEENS1_10collective13CollectiveMmaINS1_35MainloopSm100TmaUmmaWarpSpecializedILi12ELi2ELi4ENS5_IJNS4_1CILi1EEESB_SB_EEEEENS5_IJNSA_ILi128EEESE_NSA_ILi64EEEEEEaNS5_IJlSB_lEEEaSH_NS4_8TiledMMAINS4_8MMA_AtomIJNS4_15SM100_MMA_S8_SSIaaiLi128ELi128ELNS4_4UMMA5MajorE0ELSM_0ELNSL_8SaturateE0EEEEEENS4_6LayoutISC_NS5_IJNSA_ILi0EEESR_SR_EEEEENS5_IJNS4_10UnderscoreESU_SU_EEEEENS4_13SM90_TMA_LOADENS4_14ComposedLayoutINS4_7SwizzleILi2ELi4ELi3EEENS4_18smem_ptr_flag_bitsILi8EEENSQ_INS5_IJNSA_ILi8EEESF_EEENS5_IJSF_SB_EEEEEEEvNS4_8identityESX_S17_vS18_EENS_8epilogue10collective18CollectiveEpilogueINS1A_23Sm100TmaWarpSpecializedILi2ELi2ELi64ELb0ELb0EEEJSG_NS5_IJNSQ_ISE_SB_EENSQ_ISF_SB_EEEEEaSH_aSH_NS1A_6fusion15FusionCallbacksIS1E_NS1I_17LinearCombinationIaiaiLNS_15FloatRoundStyleE2EEESG_S1H_JEEENS4_5SM1004TMEM4LOAD26SM100_TMEM_LOAD_32dp32b64xESX_S17_NS4_39AutoVectorizingCopyWithAssumedAlignmentILi128EEENS4_14SM90_TMA_STOREES17_S1T_S1T_EEEvvEEEEvNT_6ParamsE) ;  /* 0xffffff6802d87950 */ /* 0x000fea0003c3ffff */
        .weak           $__internal_2_$__cuda_sm10x_tcgen05_guardrail_trap_unallocated_columns_being_dealloced
        .type           $__internal_2_$__cuda_sm10x_tcgen05_guardrail_trap_unallocated_columns_being_dealloced,@function
        .size           $__internal_2_$__cuda_sm10x_tcgen05_guardrail_trap_unallocated_columns_being_dealloced,(.L_x_167 - $__internal_2_$__cuda_sm10x_tcgen05_guardrail_trap_unallocated_columns_being_dealloced)
$__internal_2_$__cuda_sm10x_tcgen05_guardrail_trap_unallocated_columns_being_dealloced:
[----:B------:R-:W-:Y:S05]  /*94a0*/  BPT.TRAP 0x1 ;  /* 0x000000040000795c */ /* 0x000fea0000300000 */
[----:B------:R-:W-:-:S04]  /*94b0*/  HFMA2 R3, -RZ, RZ, 0, 0 ;  /* 0x00000000ff037431 */ /* 0x000fc800000001ff */
[----:B------:R-:W-:Y:S05]  /*94c0*/  RET.REL.NODEC R2 `(_ZN7cutlass13device_kernelINS_4gemm6kernel13GemmUniversalIN4cute5tupleIJiiiiEEENS1_10collective13CollectiveMmaINS1_35MainloopSm100TmaUmmaWarpSpecializedILi12ELi2ELi4ENS5_IJNS4_1CILi1EEESB_SB_EEEEENS5_IJNSA_ILi128EEESE_NSA_ILi64EEEEEEaNS5_IJlSB_lEEEaSH_NS4_8TiledMMAINS4_8MMA_AtomIJNS4_15SM100_MMA_S8_SSIaaiLi128ELi128ELNS4_4UMMA5MajorE0ELSM_0ELNSL_8SaturateE0EEEEEENS4_6LayoutISC_NS5_IJNSA_ILi0EEESR_SR_EEEEENS5_IJNS4_10UnderscoreESU_SU_EEEEENS4_13SM90_TMA_LOADENS4_14ComposedLayoutINS4_7SwizzleILi2ELi4ELi3EEENS4_18smem_ptr_flag_bitsILi8EEENSQ_INS5_IJNSA_ILi8EEESF_EEENS5_IJSF_SB_EEEEEEEvNS4_8identityESX_S17_vS18_EENS_8epilogue10collective18CollectiveEpilogueINS1A_23Sm100TmaWarpSpecializedILi2ELi2ELi64ELb0ELb0EEEJSG_NS5_IJNSQ_ISE_SB_EENSQ_ISF_SB_EEEEEaSH_aSH_NS1A_6fusion15FusionCallbacksIS1E_NS1I_17LinearCombinationIaiaiLNS_15FloatRoundStyleE2EEESG_S1H_JEEENS4_5SM1004TMEM4LOAD26SM100_TMEM_LOAD_32dp32b64xESX_S17_NS4_39AutoVectorizingCopyWithAssumedAlignmentILi128EEENS4_14SM90_TMA_STOREES17_S1T_S1T_EEEvvEEEEvNT_6ParamsE) ;  /* 0xffffff6802cc7950 */ /* 0x000fea0003c3ffff */
.L_x_166:
[----:B------:R-:W-:-:S00]  /*94d0*/  BRA `(.L_x_166) ;  /* 0xfffffffc00fc7947 */ /* 0x000fc0000383ffff */
[----:B------:R-:W-:-:S00]  /*94e0*/  NOP ;  /* 0x0000000000007918 */ /* 0x000fc00000000000 */
        /* <DEDUP_REMOVED lines=9> */
.L_x_167:


//--------------------- .nv.global.init           --------------------------
	.section	.nv.global.init,"aw",@progbits
.nv.global.init:
	.type		$str$27,@object
	.size		$str$27,($str$28 - $str$27)
$str$27:
        /*0000*/ 	.byte	0x28, 0x61, 0x64, 0x64, 0x72, 0x65, 0x73, 0x73, 0x20, 0x26, 0x20, 0x6d, 0x61, 0x73, 0x6b, 0x29
        /*0010*/ 	.byte	0x20, 0x3d, 0x3d, 0x20, 0x30, 0x00
	.type		$str$28,@object
	.size		$str$28,($str$26 - $str$28)
$str$28:
        /*0016*/ 	.byte	0x2f, 0x74, 0x6d, 0x70, 0x2f, 0x63, 0x75, 0x74, 0x6c, 0x61, 0x73, 0x73, 0x5f, 0x73, 0x77, 0x65
        /*0026*/ 	.byte	0x65, 0x70, 0x5f, 0x73, 0x72, 0x63, 0x2f, 0x69, 0x6e, 0x63, 0x6c, 0x75, 0x64, 0x65, 0x2f, 0x63
        /*0036*/ 	.byte	0x75, 0x74, 0x65, 0x2f, 0x70, 0x6f, 0x69, 0x6e, 0x74, 0x65, 0x72, 0x5f, 0x66, 0x6c, 0x61, 0x67
        /*0046*/ 	.byte	0x67, 0x65, 0x64, 0x2e, 0x68, 0x70, 0x70, 0x00
	.type		$str$26,@object
	.size		$str$26,($str$25 - $str$26)
$str$26:
        /*004e*/ 	.byte	0x2f, 0x74, 0x6d, 0x70, 0x2f, 0x63, 0x75, 0x74, 0x6c, 0x61, 0x73, 0x73, 0x5f, 0x73, 0x77, 0x65
        /*005e*/ 	.byte	0x65, 0x70, 0x5f, 0x73, 0x72, 0x63, 0x2f, 0x69, 0x6e, 0x63, 0x6c, 0x75, 0x64, 0x65, 0x2f, 0x63
        /*006e*/ 	.byte	0x75, 0x74, 0x65, 0x2f, 0x61, 0x74, 0x6f, 0x6d, 0x2f, 0x63, 0x6f, 0x70, 0x79, 0x5f, 0x74, 0x72
        /*007e*/ 	.byte	0x61, 0x69, 0x74, 0x73, 0x5f, 0x73, 0x6d, 0x31, 0x30, 0x30, 0x2e, 0x68, 0x70, 0x70, 0x00
	.type		$str$25,@object
	.size		$str$25,(__unnamed_1 - $str$25)
$str$25:
        /*008d*/ 	.byte	0x28, 0x28, 0x75, 0x69, 0x6e, 0x74, 0x33, 0x32, 0x5f, 0x74, 0x28, 0x74, 0x68, 0x72, 0x65, 0x61
        /*009d*/ 	.byte	0x64, 0x49, 0x64, 0x78, 0x2e, 0x78, 0x29, 0x20, 0x2f, 0x20, 0x33, 0x32, 0x29, 0x20, 0x25, 0x20
        /*00ad*/ 	.byte	0x34, 0x29, 0x20, 0x3d, 0x3d, 0x20, 0x28, 0x28, 0x28, 0x74, 0x6d, 0x65, 0x6d, 0x5f, 0x61, 0x64
        /*00bd*/ 	.byte	0x64, 0x72, 0x20, 0x3e, 0x3e, 0x20, 0x31, 0x36, 0x29, 0x20, 0x2f, 0x20, 0x33, 0x32, 0x29, 0x20
        /*00cd*/ 	.byte	0x25, 0x20, 0x34, 0x29, 0x00
	.type		__unnamed_1,@object
	.size		__unnamed_1,(__unnamed_2 - __unnamed_1)
__unnamed_1:
        /*00d2*/ 	.byte	0x61, 0x75, 0x74, 0x6f, 0x20, 0x63, 0x75, 0x74, 0x65, 0x3a, 0x3a, 0x61, 0x73, 0x5f, 0x70, 0x6f
        /* <DEDUP_REMOVED lines=24> */
        /*0262*/ 	.byte	0x5d, 0x00
	.type		__unnamed_2,@object
	.size		__unnamed_2,(.L_2 - __unnamed_2)
__unnamed_2:
        /* <DEDUP_REMOVED lines=42> */
        /*0504*/ 	.byte	0x43, 0x3c, 0x30, 0x3e, 0x3e, 0x3e, 0x3e, 0x5d, 0x00
.L_2:


//--------------------- .nv.shared._ZN7cutlass13device_kernelINS_4gemm6kernel13GemmUniversalIN4cute5tupleIJiiiiEEENS1_10collective13CollectiveMmaINS1_35MainloopSm100TmaUmmaWarpSpecializedILi12ELi2ELi4ENS5_IJNS4_1CILi1EEESB_SB_EEEEENS5_IJNSA_ILi128EEESE_NSA_ILi64EEEEEEaNS5_IJlSB_lEEEaSH_NS4_8TiledMMAINS4_8MMA_AtomIJNS4_15SM100_MMA_S8_SSIaaiLi128ELi128ELNS4_4UMMA5MajorE0ELSM_0ELNSL_8SaturateE0EEEEEENS4_6LayoutISC_NS5_IJNSA_ILi0EEESR_SR_EEEEENS5_IJNS4_10UnderscoreESU_SU_EEEEENS4_13SM90_TMA_LOADENS4_14ComposedLayoutINS4_7SwizzleILi2ELi4ELi3EEENS4_18smem_ptr_flag_bitsILi8EEENSQ_INS5_IJNSA_ILi8EEESF_EEENS5_IJSF_SB_EEEEEEEvNS4_8identityESX_S17_vS18_EENS_8epilogue10collective18CollectiveEpilogueINS1A_23Sm100TmaWarpSpecializedILi2ELi2ELi64ELb0ELb0EEEJSG_NS5_IJNSQ_ISE_SB_EENSQ_ISF_SB_EEEEEaSH_aSH_NS1A_6fusion15FusionCallbacksIS1E_NS1I_17LinearCombinationIaiaiLNS_15FloatRoundStyleE2EEESG_S1H_JEEENS4_5SM1004TMEM4LOAD26SM100_TMEM_LOAD_32dp32b64xESX_S17_NS4_39AutoVectorizingCopyWithAssumedAlignmentILi128EEENS4_14SM90_TMA_STOREES17_S1T_S1T_EEEvvEEEEvNT_6ParamsE --------------------------
	.section	.nv.shared._ZN7cutlass13device_kernelINS_4gemm6kernel13GemmUniversalIN4cute5tupleIJiiiiEEENS1_10collective13CollectiveMmaINS1_35MainloopSm100TmaUmmaWarpSpecializedILi12ELi2ELi4ENS5_IJNS4_1CILi1EEESB_SB_EEEEENS5_IJNSA_ILi128EEESE_NSA_ILi64EEEEEEaNS5_IJlSB_lEEEaSH_NS4_8TiledMMAINS4_8MMA_AtomIJNS4_15SM100_MMA_S8_SSIaaiLi128ELi128ELNS4_4UMMA5MajorE0ELSM_0ELNSL_8SaturateE0EEEEEENS4_6LayoutISC_NS5_IJNSA_ILi0EEESR_SR_EEEEENS5_IJNS4_10UnderscoreESU_SU_EEEEENS4_13SM90_TMA_LOADENS4_14ComposedLayoutINS4_7SwizzleILi2ELi4ELi3EEENS4_18smem_ptr_flag_bitsILi8EEENSQ_INS5_IJNSA_ILi8EEESF_EEENS5_IJSF_SB_EEEEEEEvNS4_8identityESX_S17_vS18_EENS_8epilogue10collective18CollectiveEpilogueINS1A_23Sm100TmaWarpSpecializedILi2ELi2ELi64ELb0ELb0EEEJSG_NS5_IJNSQ_ISE_SB_EENSQ_ISF_SB_EEEEEaSH_aSH_NS1A_6fusion15FusionCallbacksIS1E_NS1I_17LinearCombinationIaiaiLNS_15FloatRoundStyleE2EEESG_S1H_JEEENS4_5SM1004TMEM4LOAD26SM100_TMEM_LOAD_32dp32b64xESX_S17_NS4_39AutoVectorizingCopyWithAssumedAlignmentILi128EEENS4_14SM90_TMA_STOREES17_S1T_S1T_EEEvvEEEEvNT_6ParamsE,"aw",@nobits
	.sectionflags	@""
	.align	16
	.zero		1024


//--------------------- .nv.shared.reserved.0     --------------------------
	.section	.nv.shared.reserved.0,"aw",@nobits
	.weak		__nv_reservedSMEM_offset_0_alias
	.size		__nv_reservedSMEM_offset_0_alias, 0, 64
	.other		__nv_reservedSMEM_offset_0_alias,@"STO_CUDA_RESERVED_SHARED STV_DEFAULT"
__nv_reservedSMEM_offset_0_alias:
	.zero		0
.nv.shared.reserved.0:
	.zero		64
	.weak		__nv_reservedSMEM_tcgen05_partition
	.type		__nv_reservedSMEM_tcgen05_partition,@object
	.size		__nv_reservedSMEM_tcgen05_partition,(.L_0 - __nv_reservedSMEM_tcgen05_partition)
__nv_reservedSMEM_tcgen05_partition:
	.zero		32
.L_0:


//--------------------- .nv.global                --------------------------
	.section	.nv.global,"aw",@nobits
.nv.global:
	.type		_ZN39_INTERNAL_816ffc7f_4_k_cu_ea5c49e8_91634cute1_E,@object
	.size		_ZN39_INTERNAL_816ffc7f_4_k_cu_ea5c49e8_91634cute1_E,(_ZN39_INTERNAL_816ffc7f_4_k_cu_ea5c49e8_91634cuda3std3__45__cpo6cbeginE - _ZN39_INTERNAL_816ffc7f_4_k_cu_ea5c49e8_91634cute1_E)
_ZN39_INTERNAL_816ffc7f_4_k_cu_ea5c49e8_91634cute1_E:
	.zero		1
	.type		_ZN39_INTERNAL_816ffc7f_4_k_cu_ea5c49e8_91634cuda3std3__45__cpo6cbeginE,@object
	.size		_ZN39_INTERNAL_816ffc7f_4_k_cu_ea5c49e8_91634cuda3std3__45__cpo6cbeginE,(_ZN39_INTERNAL_816ffc7f_4_k_cu_ea5c49e8_91634cuda3std3__48in_placeE - _ZN39_INTERNAL_816ffc7f_4_k_cu_ea5c49e8_91634cuda3std3__45__cpo6cbeginE)
_ZN39_INTERNAL_816ffc7f_4_k_cu_ea5c49e8_91634cuda3std3__45__cpo6cbeginE:
	.zero		1
	.type		_ZN39_INTERNAL_816ffc7f_4_k_cu_ea5c49e8_91634cuda3std3__48in_placeE,@object
	.size		_ZN39_INTERNAL_816ffc7f_4_k_cu_ea5c49e8_91634cuda3std3__48in_placeE,(_ZN39_INTERNAL_816ffc7f_4_k_cu_ea5c49e8_91634cuda3std6ranges3__45__cpo9iter_moveE - _ZN39_INTERNAL_816ffc7f_4_k_cu_ea5c49e8_91634cuda3std3__48in_placeE)
_ZN39_INTERNAL_816ffc7f_4_k_cu_ea5c49e8_91634cuda3std3__48in_placeE:
	.zero		1
	.type		_ZN39_INTERNAL_816ffc7f_4_k_cu_ea5c49e8_91634cuda3std6ranges3__45__cpo9iter_moveE,@object
	.size		_ZN39_INTERNAL_816ffc7f_4_k_cu_ea5c49e8_91634cuda3std6ranges3__45__cpo9iter_moveE,(_ZN39_INTERNAL_816ffc7f_4_k_cu_ea5c49e8_91634cuda3std3__45__cpo5beginE - _ZN39_INTERNAL_816ffc7f_4_k_cu_ea5c49e8_91634cuda3std6ranges3__45__cpo9iter_moveE)
_ZN39_INTERNAL_816ffc7f_4_k_cu_ea5c49e8_91634cuda3std6ranges3__45__cpo9iter_moveE:
	.zero		1
	.type		_ZN39_INTERNAL_816ffc7f_4_k_cu_ea5c49e8_91634cuda3std3__45__cpo5beginE,@object
	.size		_ZN39_INTERNAL_816ffc7f_4_k_cu_ea5c49e8_91634cuda3std3__45__cpo5beginE,(_ZN39_INTERNAL_816ffc7f_4_k_cu_ea5c49e8_91634cuda3std3__441_GLOBAL__N__816ffc7f_4_k_cu_ea5c49e8_91636ignoreE - _ZN39_INTERNAL_816ffc7f_4_k_cu_ea5c49e8_91634cuda3std3__45__cpo5beginE)
_ZN39_INTERNAL_816ffc7f_4_k_cu_ea5c49e8_91634cuda3std3__45__cpo5beginE:
	.zero		1
	.type		_ZN39_INTERNAL_816ffc7f_4_k_cu_ea5c49e8_91634cuda3std3__441_GLOBAL__N__816ffc7f_4_k_cu_ea5c49e8_91636ignoreE,@object
	.size		_ZN39_INTERNAL_816ffc7f_4_k_cu_ea5c49e8_91634cuda3std3__441_GLOBAL__N__816ffc7f_4_k_cu_ea5c49e8_91636ignoreE,(_ZN39_INTERNAL_816ffc7f_4_k_cu_ea5c49e8_91634cute7productE - _ZN39_INTERNAL_816ffc7f_4_k_cu_ea5c49e8_91634cuda3std3__441_GLOBAL__N__816ffc7f_4_k_cu_ea5c49e8_91636ignoreE)
_ZN39_INTERNAL_816ffc7f_4_k_cu_ea5c49e8_91634cuda3std3__441_GLOBAL__N__816ffc7f_4_k_cu_ea5c49e8_91636ignoreE:
	.zero		1
	.type		_ZN39_INTERNAL_816ffc7f_4_k_cu_ea5c49e8_91634cute7productE,@object
	.size		_ZN39_INTERNAL_816ffc7f_4_k_cu_ea5c49e8_91634cute7productE,(_ZN39_INTERNAL_816ffc7f_4_k_cu_ea5c49e8_91634cuda3std3__45__cpo3endE - _ZN39_INTERNAL_816ffc7f_4_k_cu_ea5c49e8_91634cute7productE)
_ZN39_INTERNAL_816ffc7f_4_k_cu_ea5c49e8_91634cute7productE:
	.zero		1
	.type		_ZN39_INTERNAL_816ffc7f_4_k_cu_ea5c49e8_91634cuda3std3__45__cpo3endE,@object
	.size		_ZN39_INTERNAL_816ffc7f_4_k_cu_ea5c49e8_91634cuda3std3__45__cpo3endE,(_ZN39_INTERNAL_816ffc7f_4_k_cu_ea5c49e8_91634cuda3std3__419piecewise_constructE - _ZN39_INTERNAL_816ffc7f_4_k_cu_ea5c49e8_91634cuda3std3__45__cpo3endE)
_ZN39_INTERNAL_816ffc7f_4_k_cu_ea5c49e8_91634cuda3std3__45__cpo3endE:
	.zero		1
	.type		_ZN39_INTERNAL_816ffc7f_4_k_cu_ea5c49e8_91634cuda3std3__419piecewise_constructE,@object
	.size		_ZN39_INTERNAL_816ffc7f_4_k_cu_ea5c49e8_91634cuda3std3__419piecewise_constructE,(_ZN39_INTERNAL_816ffc7f_4_k_cu_ea5c49e8_91634cuda3std3__45__cpo4cendE - _ZN39_INTERNAL_816ffc7f_4_k_cu_ea5c49e8_91634cuda3std3__419piecewise_constructE)
_ZN39_INTERNAL_816ffc7f_4_k_cu_ea5c49e8_91634cuda3std3__419piecewise_constructE:
	.zero		1
	.type		_ZN39_INTERNAL_816ffc7f_4_k_cu_ea5c49e8_91634cuda3std3__45__cpo4cendE,@object
	.size		_ZN39_INTERNAL_816ffc7f_4_k_cu_ea5c49e8_91634cuda3std3__45__cpo4cendE,(_ZN39_INTERNAL_816ffc7f_4_k_cu_ea5c49e8_91634cuda3std6ranges3__45__cpo4swapE - _ZN39_INTERNAL_816ffc7f_4_k_cu_ea5c49e8_91634cuda3std3__45__cpo4cendE)
_ZN39_INTERNAL_816ffc7f_4_k_cu_ea5c49e8_91634cuda3std3__45__cpo4cendE:
	.zero		1
	.type		_ZN39_INTERNAL_816ffc7f_4_k_cu_ea5c49e8_91634cuda3std6ranges3__45__cpo4swapE,@object
	.size		_ZN39_INTERNAL_816ffc7f_4_k_cu_ea5c49e8_91634cuda3std6ranges3__45__cpo4swapE,(.L_10 - _ZN39_INTERNAL_816ffc7f_4_k_cu_ea5c49e8_91634cuda3std6ranges3__45__cpo4swapE)
_ZN39_INTERNAL_816ffc7f_4_k_cu_ea5c49e8_91634cuda3std6ranges3__45__cpo4swapE:
	.zero		1
.L_10:


//--------------------- .nv.constant0._ZN7cutlass13device_kernelINS_4gemm6kernel13GemmUniversalIN4cute5tupleIJiiiiEEENS1_10collective13CollectiveMmaINS1_35MainloopSm100TmaUmmaWarpSpecializedILi12ELi2ELi4ENS5_IJNS4_1CILi1EEESB_SB_EEEEENS5_IJNSA_ILi128EEESE_NSA_ILi64EEEEEEaNS5_IJlSB_lEEEaSH_NS4_8TiledMMAINS4_8MMA_AtomIJNS4_15SM100_MMA_S8_SSIaaiLi128ELi128ELNS4_4UMMA5MajorE0ELSM_0ELNSL_8SaturateE0EEEEEENS4_6LayoutISC_NS5_IJNSA_ILi0EEESR_SR_EEEEENS5_IJNS4_10UnderscoreESU_SU_EEEEENS4_13SM90_TMA_LOADENS4_14ComposedLayoutINS4_7SwizzleILi2ELi4ELi3EEENS4_18smem_ptr_flag_bitsILi8EEENSQ_INS5_IJNSA_ILi8EEESF_EEENS5_IJSF_SB_EEEEEEEvNS4_8identityESX_S17_vS18_EENS_8epilogue10collective18CollectiveEpilogueINS1A_23Sm100TmaWarpSpecializedILi2ELi2ELi64ELb0ELb0EEEJSG_NS5_IJNSQ_ISE_SB_EENSQ_ISF_SB_EEEEEaSH_aSH_NS1A_6fusion15FusionCallbacksIS1E_NS1I_17LinearCombinationIaiaiLNS_15FloatRoundStyleE2EEESG_S1H_JEEENS4_5SM1004TMEM4LOAD26SM100_TMEM_LOAD_32dp32b64xESX_S17_NS4_39AutoVectorizingCopyWithAssumedAlignmentILi128EEENS4_14SM90_TMA_STOREES17_S1T_S1T_EEEvvEEEEvNT_6ParamsE --------------------------
	.section	.nv.constant0._ZN7cutlass13device_kernelINS_4gemm6kernel13GemmUniversalIN4cute5tupleIJiiiiEEENS1_10collective13CollectiveMmaINS1_35MainloopSm100TmaUmmaWarpSpecializedILi12ELi2ELi4ENS5_IJNS4_1CILi1EEESB_SB_EEEEENS5_IJNSA_ILi128EEESE_NSA_ILi64EEEEEEaNS5_IJlSB_lEEEaSH_NS4_8TiledMMAINS4_8MMA_AtomIJNS4_15SM100_MMA_S8_SSIaaiLi128ELi128ELNS4_4UMMA5MajorE0ELSM_0ELNSL_8SaturateE0EEEEEENS4_6LayoutISC_NS5_IJNSA_ILi0EEESR_SR_EEEEENS5_IJNS4_10UnderscoreESU_SU_EEEEENS4_13SM90_TMA_LOADENS4_14ComposedLayoutINS4_7SwizzleILi2ELi4ELi3EEENS4_18smem_ptr_flag_bitsILi8EEENSQ_INS5_IJNSA_ILi8EEESF_EEENS5_IJSF_SB_EEEEEEEvNS4_8identityESX_S17_vS18_EENS_8epilogue10collective18CollectiveEpilogueINS1A_23Sm100TmaWarpSpecializedILi2ELi2ELi64ELb0ELb0EEEJSG_NS5_IJNSQ_ISE_SB_EENSQ_ISF_SB_EEEEEaSH_aSH_NS1A_6fusion15FusionCallbacksIS1E_NS1I_17LinearCombinationIaiaiLNS_15FloatRoundStyleE2EEESG_S1H_JEEENS4_5SM1004TMEM4LOAD26SM100_TMEM_LOAD_32dp32b64xESX_S17_NS4_39AutoVectorizingCopyWithAssumedAlignmentILi128EEENS4_14SM90_TMA_STOREES17_S1T_S1T_EEEvvEEEEvNT_6ParamsE,"a",@progbits
	.sectionflags	@""
	.align	4
.nv.constant0._ZN7cutlass13device_kernelINS_4gemm6kernel13GemmUniversalIN4cute5tupleIJiiiiEEENS1_10collective13CollectiveMmaINS1_35MainloopSm100TmaUmmaWarpSpecializedILi12ELi2ELi4ENS5_IJNS4_1CILi1EEESB_SB_EEEEENS5_IJNSA_ILi128EEESE_NSA_ILi64EEEEEEaNS5_IJlSB_lEEEaSH_NS4_8TiledMMAINS4_8MMA_AtomIJNS4_15SM100_MMA_S8_SSIaaiLi128ELi128ELNS4_4UMMA5MajorE0ELSM_0ELNSL_8SaturateE0EEEEEENS4_6LayoutISC_NS5_IJNSA_ILi0EEESR_SR_EEEEENS5_IJNS4_10UnderscoreESU_SU_EEEEENS4_13SM90_TMA_LOADENS4_14ComposedLayoutINS4_7SwizzleILi2ELi4ELi3EEENS4_18smem_ptr_flag_bitsILi8EEENSQ_INS5_IJNSA_ILi8EEESF_EEENS5_IJSF_SB_EEEEEEEvNS4_8identityESX_S17_vS18_EENS_8epilogue10collective18CollectiveEpilogueINS1A_23Sm100TmaWarpSpecializedILi2ELi2ELi64ELb0ELb0EEEJSG_NS5_IJNSQ_ISE_SB_EENSQ_ISF_SB_EEEEEaSH_aSH_NS1A_6fusion15FusionCallbacksIS1E_NS1I_17LinearCombinationIaiaiLNS_15FloatRoundStyleE2EEESG_S1H_JEEENS4_5SM1004TMEM4LOAD26SM100_TMEM_LOAD_32dp32b64xESX_S17_NS4_39AutoVectorizingCopyWithAssumedAlignmentILi128EEENS4_14SM90_TMA_STOREES17_S1T_S1T_EEEvvEEEEvNT_6ParamsE:
	.zero		2944


//--------------------- SYMBOLS --------------------------

	.type		.nv.reservedSmem.offset0,@object
	.size		.nv.reservedSmem.offset0,0x4
	.type		.nv.reservedSmem.cap,@object
	.size		.nv.reservedSmem.cap,0x4
	.type		__assertfail,@function
